// auto-generated by cutlass_sweep.gemm — config: {"arch": "sm_100", "cluster_m": 2, "cluster_n": 4, "dtype": "tf32", "dtype_b": "tf32", "layout": "nt", "stages": 0, "tile_k": 128, "tile_m": 256, "tile_n": 64}
#include "cutlass/cutlass.h"
#include "cutlass/gemm/collective/collective_builder.hpp"
#include "cutlass/gemm/device/gemm_universal_adapter.h"
#include "cutlass/gemm/kernel/gemm_universal.hpp"
#include "cutlass/epilogue/collective/collective_builder.hpp"

using ElemA = cutlass::tfloat32_t;
using ElemB = cutlass::tfloat32_t;
using ElemCD = cutlass::tfloat32_t;
using Acc  = float;
using TileShape    = cute::Shape<cute::_256, cute::_64, cute::_128>;
using ClusterShape = cute::Shape<cute::_2, cute::_4, cute::_1>;

using CollectiveEpilogue = typename cutlass::epilogue::collective::CollectiveBuilder<
    cutlass::arch::Sm100, cutlass::arch::OpClassTensorOp,
    TileShape, ClusterShape,
    cutlass::epilogue::collective::EpilogueTileAuto,
    Acc, Acc,
    ElemCD, cutlass::layout::RowMajor, 128 / cutlass::sizeof_bits<ElemCD>::value,
    ElemCD, cutlass::layout::RowMajor, 128 / cutlass::sizeof_bits<ElemCD>::value,
    cutlass::epilogue::collective::EpilogueScheduleAuto
  >::CollectiveOp;

using CollectiveMainloop = typename cutlass::gemm::collective::CollectiveBuilder<
    cutlass::arch::Sm100, cutlass::arch::OpClassTensorOp,
    ElemA, cutlass::layout::RowMajor, 128 / cutlass::sizeof_bits<ElemA>::value,
    ElemB, cutlass::layout::ColumnMajor, 128 / cutlass::sizeof_bits<ElemB>::value,
    Acc,
    TileShape, ClusterShape,
    cutlass::gemm::collective::StageCountAutoCarveout<static_cast<int>(sizeof(typename CollectiveEpilogue::SharedStorage))>,
    cutlass::gemm::collective::KernelScheduleAuto
  >::CollectiveOp;

using GemmKernel = cutlass::gemm::kernel::GemmUniversal<
    cute::Shape<int,int,int,int>,
    CollectiveMainloop,
    CollectiveEpilogue
>;
using Gemm = cutlass::gemm::device::GemmUniversalAdapter<GemmKernel>;

// Force the device kernel symbol into the cubin without needing a host main.
auto* _anchor = &cutlass::device_kernel<GemmKernel>;


// ===== COMPILED SASS (sm_100a) =====

	.target	sm_100a

	.elftype	@"ET_EXEC"


//--------------------- .note.nv.tkinfo           --------------------------
	.section	.note.nv.tkinfo,"",@"SHT_NOTE"
	.sectionflags	@"SHF_NOTE_NV_TKINFO"
	.tkinfo
        /*0018*/ 	.word	0x00000002
        /*0030*/ 	.string	""
        /*0030*/ 	.string	"ptxas"
        /*0030*/ 	.string	"Cuda compilation tools, release 13.0, V13.0.88"
        /*0030*/ 	.string	"Build cuda_13.0.r13.0/compiler.36424714_0"
        /*0030*/ 	.string	"-arch sm_100a -m 64 "



//--------------------- .note.nv.cuinfo           --------------------------
	.section	.note.nv.cuinfo,"",@"SHT_NOTE"
	.sectionflags	@"SHF_NOTE_NV_CUINFO"
        /*0018*/ 	.short	0x0002
        /*001a*/ 	.short	0x0064
        /*001c*/ 	.short	0x0082
	.zero		2


//--------------------- .nv.info                  --------------------------
	.section	.nv.info,"",@"SHT_CUDA_INFO"
	.align	4


	//----- nvinfo : EIATTR_REGCOUNT
	.align		4
        /*0000*/ 	.byte	0x04, 0x2f
        /*0002*/ 	.short	(.L_19 - .L_18)
	.align		4
.L_18:
        /*0004*/ 	.word	index@(_ZN7cutlass13device_kernelINS_4gemm6kernel13GemmUniversalIN4cute5tupleIJiiiiEEENS1_10collective13CollectiveMmaINS1_35MainloopSm100TmaUmmaWarpSpecializedILi2ELi2ELi4ENS5_IJNS4_1CILi2EEENSA_ILi4EEENSA_ILi1EEEEEEEENS5_IJNSA_ILi256EEENSA_ILi64EEENSA_ILi128EEEEEENS_10tfloat32_tENS5_IJlSD_lEEESK_SL_NS4_8TiledMMAINS4_8MMA_AtomIJNS4_23SM100_MMA_TF32_2x1SM_SSISK_SK_fLi256ELi64ELNS4_4UMMA5MajorE0ELSQ_0ELNSP_7ScaleInE0ELSR_0EEEEEENS4_6LayoutINS5_IJSD_SD_SD_EEENS5_IJNSA_ILi0EEESW_SW_EEEEENS5_IJNS4_10UnderscoreESZ_SZ_EEEEENS4_28SM100_TMA_2SM_LOAD_MULTICASTENS4_14ComposedLayoutINS4_7SwizzleILi3ELi4ELi3EEENS4_18smem_ptr_flag_bitsILi32EEENSU_INS5_IJNSA_ILi8EEENSA_ILi32EEEEEENS5_IJS19_SD_EEEEEEEvNS4_8identityENS4_18SM100_TMA_2SM_LOADES1D_vS1E_EENS_8epilogue10collective18CollectiveEpilogueINS1H_23Sm100TmaWarpSpecializedILi4ELi2ELi16ELb1ELb0EEEJNS5_IJSI_SH_SI_EEENS5_IJNSU_ISI_SD_EENSU_INSA_ILi16EEESD_EEEEESK_SL_SK_SL_NS1H_6fusion15FusionCallbacksIS1L_NS1R_17LinearCombinationISK_fSK_fLNS_15FloatRoundStyleE2EEES1M_S1Q_JEEENS4_5SM1004TMEM4LOAD26SM100_TMEM_LOAD_32dp32b16xENS4_13SM90_TMA_LOADENS13_INS14_ILi2ELi4ELi3EEES17_NSU_INS5_IJS18_S1O_EEENS5_IJS1O_SD_EEEEEEENS4_39AutoVectorizingCopyWithAssumedAlignmentILi128EEENS4_14SM90_TMA_STOREES26_S28_S28_EEEvvEEEEvNT_6ParamsE)
        /*0008*/ 	.word	0x0000004e


	//----- nvinfo : EIATTR_FRAME_SIZE
	.align		4
.L_19:
        /*000c*/ 	.byte	0x04, 0x11
        /*000e*/ 	.short	(.L_21 - .L_20)
	.align		4
.L_20:
        /*0010*/ 	.word	index@($__internal_2_$__cuda_sm10x_tcgen05_guardrail_trap_unallocated_columns_being_dealloced)
        /*0014*/ 	.word	0x00000000


	//----- nvinfo : EIATTR_FRAME_SIZE
	.align		4
.L_21:
        /*0018*/ 	.byte	0x04, 0x11
        /*001a*/ 	.short	(.L_23 - .L_22)
	.align		4
.L_22:
        /*001c*/ 	.word	index@($__internal_1_$__cuda_sm10x_tcgen05_guardrail_trap_phase_invalid_during_alloc)
        /*0020*/ 	.word	0x00000000


	//----- nvinfo : EIATTR_FRAME_SIZE
	.align		4
.L_23:
        /*0024*/ 	.byte	0x04, 0x11
        /*0026*/ 	.short	(.L_25 - .L_24)
	.align		4
.L_24:
        /*0028*/ 	.word	index@($__internal_0_$__cuda_sm10x_tcgen05_guardrail_trap_col_being_dealloced_not_returned_by_alloc)
        /*002c*/ 	.word	0x00000000


	//----- nvinfo : EIATTR_FRAME_SIZE
	.align		4
.L_25:
        /*0030*/ 	.byte	0x04, 0x11
        /*0032*/ 	.short	(.L_27 - .L_26)
	.align		4
.L_26:
        /*0034*/ 	.word	index@(_ZN7cutlass13device_kernelINS_4gemm6kernel13GemmUniversalIN4cute5tupleIJiiiiEEENS1_10collective13CollectiveMmaINS1_35MainloopSm100TmaUmmaWarpSpecializedILi2ELi2ELi4ENS5_IJNS4_1CILi2EEENSA_ILi4EEENSA_ILi1EEEEEEEENS5_IJNSA_ILi256EEENSA_ILi64EEENSA_ILi128EEEEEENS_10tfloat32_tENS5_IJlSD_lEEESK_SL_NS4_8TiledMMAINS4_8MMA_AtomIJNS4_23SM100_MMA_TF32_2x1SM_SSISK_SK_fLi256ELi64ELNS4_4UMMA5MajorE0ELSQ_0ELNSP_7ScaleInE0ELSR_0EEEEEENS4_6LayoutINS5_IJSD_SD_SD_EEENS5_IJNSA_ILi0EEESW_SW_EEEEENS5_IJNS4_10UnderscoreESZ_SZ_EEEEENS4_28SM100_TMA_2SM_LOAD_MULTICASTENS4_14ComposedLayoutINS4_7SwizzleILi3ELi4ELi3EEENS4_18smem_ptr_flag_bitsILi32EEENSU_INS5_IJNSA_ILi8EEENSA_ILi32EEEEEENS5_IJS19_SD_EEEEEEEvNS4_8identityENS4_18SM100_TMA_2SM_LOADES1D_vS1E_EENS_8epilogue10collective18CollectiveEpilogueINS1H_23Sm100TmaWarpSpecializedILi4ELi2ELi16ELb1ELb0EEEJNS5_IJSI_SH_SI_EEENS5_IJNSU_ISI_SD_EENSU_INSA_ILi16EEESD_EEEEESK_SL_SK_SL_NS1H_6fusion15FusionCallbacksIS1L_NS1R_17LinearCombinationISK_fSK_fLNS_15FloatRoundStyleE2EEES1M_S1Q_JEEENS4_5SM1004TMEM4LOAD26SM100_TMEM_LOAD_32dp32b16xENS4_13SM90_TMA_LOADENS13_INS14_ILi2ELi4ELi3EEES17_NSU_INS5_IJS18_S1O_EEENS5_IJS1O_SD_EEEEEEENS4_39AutoVectorizingCopyWithAssumedAlignmentILi128EEENS4_14SM90_TMA_STOREES26_S28_S28_EEEvvEEEEvNT_6ParamsE)
        /*0038*/ 	.word	0x00000000


	//----- nvinfo : EIATTR_MIN_STACK_SIZE
	.align		4
.L_27:
        /*003c*/ 	.byte	0x04, 0x12
        /*003e*/ 	.short	(.L_29 - .L_28)
	.align		4
.L_28:
        /*0040*/ 	.word	index@(_ZN7cutlass13device_kernelINS_4gemm6kernel13GemmUniversalIN4cute5tupleIJiiiiEEENS1_10collective13CollectiveMmaINS1_35MainloopSm100TmaUmmaWarpSpecializedILi2ELi2ELi4ENS5_IJNS4_1CILi2EEENSA_ILi4EEENSA_ILi1EEEEEEEENS5_IJNSA_ILi256EEENSA_ILi64EEENSA_ILi128EEEEEENS_10tfloat32_tENS5_IJlSD_lEEESK_SL_NS4_8TiledMMAINS4_8MMA_AtomIJNS4_23SM100_MMA_TF32_2x1SM_SSISK_SK_fLi256ELi64ELNS4_4UMMA5MajorE0ELSQ_0ELNSP_7ScaleInE0ELSR_0EEEEEENS4_6LayoutINS5_IJSD_SD_SD_EEENS5_IJNSA_ILi0EEESW_SW_EEEEENS5_IJNS4_10UnderscoreESZ_SZ_EEEEENS4_28SM100_TMA_2SM_LOAD_MULTICASTENS4_14ComposedLayoutINS4_7SwizzleILi3ELi4ELi3EEENS4_18smem_ptr_flag_bitsILi32EEENSU_INS5_IJNSA_ILi8EEENSA_ILi32EEEEEENS5_IJS19_SD_EEEEEEEvNS4_8identityENS4_18SM100_TMA_2SM_LOADES1D_vS1E_EENS_8epilogue10collective18CollectiveEpilogueINS1H_23Sm100TmaWarpSpecializedILi4ELi2ELi16ELb1ELb0EEEJNS5_IJSI_SH_SI_EEENS5_IJNSU_ISI_SD_EENSU_INSA_ILi16EEESD_EEEEESK_SL_SK_SL_NS1H_6fusion15FusionCallbacksIS1L_NS1R_17LinearCombinationISK_fSK_fLNS_15FloatRoundStyleE2EEES1M_S1Q_JEEENS4_5SM1004TMEM4LOAD26SM100_TMEM_LOAD_32dp32b16xENS4_13SM90_TMA_LOADENS13_INS14_ILi2ELi4ELi3EEES17_NSU_INS5_IJS18_S1O_EEENS5_IJS1O_SD_EEEEEEENS4_39AutoVectorizingCopyWithAssumedAlignmentILi128EEENS4_14SM90_TMA_STOREES26_S28_S28_EEEvvEEEEvNT_6ParamsE)
        /*0044*/ 	.word	0x00000000
.L_29:


//--------------------- .nv.compat                --------------------------
	.section	.nv.compat,"",@"SHT_CUDA_COMPAT_INFO"
	.align	4
        /*0000*/ 	.byte	0x02, 0x09, 0x01, 0x00, 0x02, 0x02, 0x02, 0x00, 0x02, 0x05, 0x05, 0x00, 0x03, 0x07, 0x01, 0x01
        /*0010*/ 	.byte	0x02, 0x03, 0x01, 0x00, 0x02, 0x06, 0x01, 0x00, 0x04, 0x0b, 0x08, 0x00, 0x09, 0x00, 0x00, 0x00
        /*0020*/ 	.byte	0x00, 0x00, 0x00, 0x00


//--------------------- .nv.info._ZN7cutlass13device_kernelINS_4gemm6kernel13GemmUniversalIN4cute5tupleIJiiiiEEENS1_10collective13CollectiveMmaINS1_35MainloopSm100TmaUmmaWarpSpecializedILi2ELi2ELi4ENS5_IJNS4_1CILi2EEENSA_ILi4EEENSA_ILi1EEEEEEEENS5_IJNSA_ILi256EEENSA_ILi64EEENSA_ILi128EEEEEENS_10tfloat32_tENS5_IJlSD_lEEESK_SL_NS4_8TiledMMAINS4_8MMA_AtomIJNS4_23SM100_MMA_TF32_2x1SM_SSISK_SK_fLi256ELi64ELNS4_4UMMA5MajorE0ELSQ_0ELNSP_7ScaleInE0ELSR_0EEEEEENS4_6LayoutINS5_IJSD_SD_SD_EEENS5_IJNSA_ILi0EEESW_SW_EEEEENS5_IJNS4_10UnderscoreESZ_SZ_EEEEENS4_28SM100_TMA_2SM_LOAD_MULTICASTENS4_14ComposedLayoutINS4_7SwizzleILi3ELi4ELi3EEENS4_18smem_ptr_flag_bitsILi32EEENSU_INS5_IJNSA_ILi8EEENSA_ILi32EEEEEENS5_IJS19_SD_EEEEEEEvNS4_8identityENS4_18SM100_TMA_2SM_LOADES1D_vS1E_EENS_8epilogue10collective18CollectiveEpilogueINS1H_23Sm100TmaWarpSpecializedILi4ELi2ELi16ELb1ELb0EEEJNS5_IJSI_SH_SI_EEENS5_IJNSU_ISI_SD_EENSU_INSA_ILi16EEESD_EEEEESK_SL_SK_SL_NS1H_6fusion15FusionCallbacksIS1L_NS1R_17LinearCombinationISK_fSK_fLNS_15FloatRoundStyleE2EEES1M_S1Q_JEEENS4_5SM1004TMEM4LOAD26SM100_TMEM_LOAD_32dp32b16xENS4_13SM90_TMA_LOADENS13_INS14_ILi2ELi4ELi3EEES17_NSU_INS5_IJS18_S1O_EEENS5_IJS1O_SD_EEEEEEENS4_39AutoVectorizingCopyWithAssumedAlignmentILi128EEENS4_14SM90_TMA_STOREES26_S28_S28_EEEvvEEEEvNT_6ParamsE --------------------------
	.section	.nv.info._ZN7cutlass13device_kernelINS_4gemm6kernel13GemmUniversalIN4cute5tupleIJiiiiEEENS1_10collective13CollectiveMmaINS1_35MainloopSm100TmaUmmaWarpSpecializedILi2ELi2ELi4ENS5_IJNS4_1CILi2EEENSA_ILi4EEENSA_ILi1EEEEEEEENS5_IJNSA_ILi256EEENSA_ILi64EEENSA_ILi128EEEEEENS_10tfloat32_tENS5_IJlSD_lEEESK_SL_NS4_8TiledMMAINS4_8MMA_AtomIJNS4_23SM100_MMA_TF32_2x1SM_SSISK_SK_fLi256ELi64ELNS4_4UMMA5MajorE0ELSQ_0ELNSP_7ScaleInE0ELSR_0EEEEEENS4_6LayoutINS5_IJSD_SD_SD_EEENS5_IJNSA_ILi0EEESW_SW_EEEEENS5_IJNS4_10UnderscoreESZ_SZ_EEEEENS4_28SM100_TMA_2SM_LOAD_MULTICASTENS4_14ComposedLayoutINS4_7SwizzleILi3ELi4ELi3EEENS4_18smem_ptr_flag_bitsILi32EEENSU_INS5_IJNSA_ILi8EEENSA_ILi32EEEEEENS5_IJS19_SD_EEEEEEEvNS4_8identityENS4_18SM100_TMA_2SM_LOADES1D_vS1E_EENS_8epilogue10collective18CollectiveEpilogueINS1H_23Sm100TmaWarpSpecializedILi4ELi2ELi16ELb1ELb0EEEJNS5_IJSI_SH_SI_EEENS5_IJNSU_ISI_SD_EENSU_INSA_ILi16EEESD_EEEEESK_SL_SK_SL_NS1H_6fusion15FusionCallbacksIS1L_NS1R_17LinearCombinationISK_fSK_fLNS_15FloatRoundStyleE2EEES1M_S1Q_JEEENS4_5SM1004TMEM4LOAD26SM100_TMEM_LOAD_32dp32b16xENS4_13SM90_TMA_LOADENS13_INS14_ILi2ELi4ELi3EEES17_NSU_INS5_IJS18_S1O_EEENS5_IJS1O_SD_EEEEEEENS4_39AutoVectorizingCopyWithAssumedAlignmentILi128EEENS4_14SM90_TMA_STOREES26_S28_S28_EEEvvEEEEvNT_6ParamsE,"",@"SHT_CUDA_INFO"
	.sectionflags	@""
	.align	4


	//----- nvinfo : EIATTR_CUDA_API_VERSION
	.align		4
        /*0000*/ 	.byte	0x04, 0x37
        /*0002*/ 	.short	(.L_31 - .L_30)
.L_30:
        /*0004*/ 	.word	0x00000082


	//----- nvinfo : EIATTR_KPARAM_INFO
	.align		4
.L_31:
        /*0008*/ 	.byte	0x04, 0x17
        /*000a*/ 	.short	(.L_33 - .L_32)
.L_32:
        /*000c*/ 	.word	0x00000000
        /*0010*/ 	.short	0x0000
        /*0012*/ 	.short	0x0000
        /*0014*/ 	.byte	0x00, 0xf0, 0x01, 0x20


	//----- nvinfo : EIATTR_AT_ENTRY_FRAGMENTS
	.align		4
.L_33:
        /*0018*/ 	.byte	0x04, 0x4f
        /*001a*/ 	.short	(.L_35 - .L_34)


	//   ....[0]....
.L_34:
        /*001c*/ 	.word	0x00000007


	//----- nvinfo : EIATTR_RESERVED_SMEM_USED
	.align		4
.L_35:
        /*0020*/ 	.byte	0x01, 0x41
	.zero		2


	//----- nvinfo : EIATTR_SPARSE_MMA_MASK
	.align		4
        /*0024*/ 	.byte	0x03, 0x50
        /*0026*/ 	.short	0x0000


	//----- nvinfo : EIATTR_TCGEN05_2CTA_USED
	.align		4
        /*0028*/ 	.byte	0x01, 0x52
	.zero		2


	//----- nvinfo : EIATTR_MAXREG_COUNT
	.align		4
        /*002c*/ 	.byte	0x03, 0x1b
        /*002e*/ 	.short	0x00ff


	//----- nvinfo : EIATTR_NUM_BARRIERS
	.align		4
        /*0030*/ 	.byte	0x02, 0x4c
        /*0032*/ 	.byte	0x07
	.zero		1


	//----- nvinfo : EIATTR_EXTERNS
	.align		4
        /*0034*/ 	.byte	0x04, 0x0f
        /*0036*/ 	.short	(.L_37 - .L_36)


	//   ....[0]....
	.align		4
.L_36:
        /*0038*/ 	.word	index@(__assertfail)


	//----- nvinfo : EIATTR_MERCURY_ISA_VERSION
	.align		4
.L_37:
        /*003c*/ 	.byte	0x03, 0x5f
        /*003e*/ 	.short	0x0101


	//----- nvinfo : EIATTR_INT_WARP_WIDE_INSTR_OFFSETS
	.align		4
        /*0040*/ 	.byte	0x04, 0x31
        /*0042*/ 	.short	(.L_39 - .L_38)


	//   ....[0]....
.L_38:
        /*0044*/ 	.word	0x00000d50


	//   ....[1]....
        /*0048*/ 	.word	0x00000df0


	//   ....[2]....
        /*004c*/ 	.word	0x00004d10


	//   ....[3]....
        /*0050*/ 	.word	0x00004d40


	//   ....[4]....
        /*0054*/ 	.word	0x00004d60


	//   ....[5]....
        /*0058*/ 	.word	0x000058a0


	//   ....[6]....
        /*005c*/ 	.word	0x00005910


	//   ....[7]....
        /*0060*/ 	.word	0x00005a00


	//   ....[8]....
        /*0064*/ 	.word	0x00005a80


	//   ....[9]....
        /*0068*/ 	.word	0x00005b80


	//   ....[10]....
        /*006c*/ 	.word	0x00005c00


	//   ....[11]....
        /*0070*/ 	.word	0x00005cf0


	//   ....[12]....
        /*0074*/ 	.word	0x00005da0


	//----- nvinfo : EIATTR_COOP_GROUP_MASK_REGIDS
	.align		4
.L_39:
        /*0078*/ 	.byte	0x04, 0x29
        /*007a*/ 	.short	(.L_41 - .L_40)


	//   ....[0]....
.L_40:
        /*007c*/ 	.word	0xffffffff


	//   ....[1]....
        /*0080*/ 	.word	0xffffffff


	//   ....[2]....
        /*0084*/ 	.word	0xffffffff


	//   ....[3]....
        /*0088*/ 	.word	0xffffffff


	//   ....[4]....
        /*008c*/ 	.word	0xffffffff


	//   ....[5]....
        /*0090*/ 	.word	0xffffffff


	//   ....[6]....
        /*0094*/ 	.word	0xffffffff


	//   ....[7]....
        /*0098*/ 	.word	0xffffffff


	//   ....[8]....
        /*009c*/ 	.word	0xffffffff


	//   ....[9]....
        /*00a0*/ 	.word	0xffffffff


	//   ....[10]....
        /*00a4*/ 	.word	0xffffffff


	//   ....[11]....
        /*00a8*/ 	.word	0xffffffff


	//   ....[12]....
        /*00ac*/ 	.word	0xffffffff


	//   ....[13]....
        /*00b0*/ 	.word	0xffffffff


	//----- nvinfo : EIATTR_COOP_GROUP_INSTR_OFFSETS
	.align		4
.L_41:
        /*00b4*/ 	.byte	0x04, 0x28
        /*00b6*/ 	.short	(.L_43 - .L_42)


	//   ....[0]....
.L_42:
        /*00b8*/ 	.word	0x000000c0


	//   ....[1]....
        /*00bc*/ 	.word	0x00000530


	//   ....[2]....
        /*00c0*/ 	.word	0x000006c0


	//   ....[3]....
        /*00c4*/ 	.word	0x00000850


	//   ....[4]....
        /*00c8*/ 	.word	0x00000940


	//   ....[5]....
        /*00cc*/ 	.word	0x00000aa0


	//   ....[6]....
        /*00d0*/ 	.word	0x00000c30


	//   ....[7]....
        /*00d4*/ 	.word	0x00000e70


	//   ....[8]....
        /*00d8*/ 	.word	0x00002770


	//   ....[9]....
        /*00dc*/ 	.word	0x00003520


	//   ....[10]....
        /*00e0*/ 	.word	0x00003a30


	//   ....[11]....
        /*00e4*/ 	.word	0x00003ce0


	//   ....[12]....
        /*00e8*/ 	.word	0x00004c00


	//   ....[13]....
        /*00ec*/ 	.word	0x00004e20


	//----- nvinfo : EIATTR_VRC_CTA_INIT_COUNT
	.align		4
.L_43:
        /*00f0*/ 	.byte	0x02, 0x4a
        /*00f2*/ 	.byte	0x80
	.zero		1


	//----- nvinfo : EIATTR_SYSCALL_OFFSETS
	.align		4
        /*00f4*/ 	.byte	0x04, 0x46
        /*00f6*/ 	.short	(.L_45 - .L_44)


	//   ....[0]....
.L_44:
        /*00f8*/ 	.word	0x000069f0


	//   ....[1]....
        /*00fc*/ 	.word	0x00006ae0


	//   ....[2]....
        /*0100*/ 	.word	0x00007240


	//   ....[3]....
        /*0104*/ 	.word	0x00007bc0


	//   ....[4]....
        /*0108*/ 	.word	0x00008520


	//   ....[5]....
        /*010c*/ 	.word	0x00008e80


	//----- nvinfo : EIATTR_MBARRIER_INSTR_OFFSETS
	.align		4
.L_45:
        /*0110*/ 	.byte	0x04, 0x39
        /*0112*/ 	.short	(.L_47 - .L_46)


	//   ....[0]....
.L_46:
        /*0114*/ 	.word	0x00000670
        /*0118*/ 	.word	0x000000ff
        /*011c*/ 	.word	0x00000000
        /*0120*/ 	.short	0x0100
        /*0122*/ 	.byte	0x04
	.zero		1


	//   ....[1]....
        /*0124*/ 	.word	0x00000680
        /*0128*/ 	.word	0x000000ff
        /*012c*/ 	.word	0x00000010
        /*0130*/ 	.short	0x0100
        /*0132*/ 	.byte	0x04
	.zero		1


	//   ....[2]....
        /*0134*/ 	.word	0x00000690
        /*0138*/ 	.word	0x000000ff
        /*013c*/ 	.word	0x00000008
        /*0140*/ 	.short	0x0100
        /*0142*/ 	.byte	0x04
	.zero		1


	//   ....[3]....
        /*0144*/ 	.word	0x000006a0
        /*0148*/ 	.word	0x000000ff
        /*014c*/ 	.word	0x00000018
        /*0150*/ 	.short	0x0100
        /*0152*/ 	.byte	0x04
	.zero		1


	//   ....[4]....
        /*0154*/ 	.word	0x000007c0
        /*0158*/ 	.word	0x000000ff
        /*015c*/ 	.word	0x00000020
        /*0160*/ 	.short	0x0100
        /*0162*/ 	.byte	0x04
	.zero		1


	//   ....[5]....
        /*0164*/ 	.word	0x000007d0
        /*0168*/ 	.word	0x000000ff
        /*016c*/ 	.word	0x00000040
        /*0170*/ 	.short	0x0100
        /*0172*/ 	.byte	0x04
	.zero		1


	//   ....[6]....
        /*0174*/ 	.word	0x000007e0
        /*0178*/ 	.word	0x000000ff
        /*017c*/ 	.word	0x00000028
        /*0180*/ 	.short	0x0100
        /*0182*/ 	.byte	0x04
	.zero		1


	//   ....[7]....
        /*0184*/ 	.word	0x000007f0
        /*0188*/ 	.word	0x000000ff
        /*018c*/ 	.word	0x00000048
        /*0190*/ 	.short	0x0100
        /*0192*/ 	.byte	0x04
	.zero		1


	//   ....[8]....
        /*0194*/ 	.word	0x00000800
        /*0198*/ 	.word	0x000000ff
        /*019c*/ 	.word	0x00000030
        /*01a0*/ 	.short	0x0100
        /*01a2*/ 	.byte	0x04
	.zero		1


	//   ....[9]....
        /*01a4*/ 	.word	0x00000810
        /*01a8*/ 	.word	0x000000ff
        /*01ac*/ 	.word	0x00000050
        /*01b0*/ 	.short	0x0100
        /*01b2*/ 	.byte	0x04
	.zero		1


	//   ....[10]....
        /*01b4*/ 	.word	0x00000820
        /*01b8*/ 	.word	0x000000ff
        /*01bc*/ 	.word	0x00000038
        /*01c0*/ 	.short	0x0100
        /*01c2*/ 	.byte	0x04
	.zero		1


	//   ....[11]....
        /*01c4*/ 	.word	0x00000830
        /*01c8*/ 	.word	0x000000ff
        /*01cc*/ 	.word	0x00000058
        /*01d0*/ 	.short	0x0100
        /*01d2*/ 	.byte	0x04
	.zero		1


	//   ....[12]....
        /*01d4*/ 	.word	0x00000910
        /*01d8*/ 	.word	0x000000ff
        /*01dc*/ 	.word	0x00000060
        /*01e0*/ 	.short	0x0100
        /*01e2*/ 	.byte	0x06
	.zero		1


	//   ....[13]....
        /*01e4*/ 	.word	0x00000920
        /*01e8*/ 	.word	0x000000ff
        /*01ec*/ 	.word	0x00000068
        /*01f0*/ 	.short	0x0100
        /*01f2*/ 	.byte	0x06
	.zero		1


	//   ....[14]....
        /*01f4*/ 	.word	0x00000a50
        /*01f8*/ 	.word	0x000000ff
        /*01fc*/ 	.word	0x00000070
        /*0200*/ 	.short	0x0100
        /*0202*/ 	.byte	0x06
	.zero		1


	//   ....[15]....
        /*0204*/ 	.word	0x00000a60
        /*0208*/ 	.word	0x000000ff
        /*020c*/ 	.word	0x00000080
        /*0210*/ 	.short	0x0100
        /*0212*/ 	.byte	0x06
	.zero		1


	//   ....[16]....
        /*0214*/ 	.word	0x00000a70
        /*0218*/ 	.word	0x000000ff
        /*021c*/ 	.word	0x00000078
        /*0220*/ 	.short	0x0100
        /*0222*/ 	.byte	0x06
	.zero		1


	//   ....[17]....
        /*0224*/ 	.word	0x00000a80
        /*0228*/ 	.word	0x000000ff
        /*022c*/ 	.word	0x00000088
        /*0230*/ 	.short	0x0100
        /*0232*/ 	.byte	0x06
	.zero		1


	//   ....[18]....
        /*0234*/ 	.word	0x00000ba0
        /*0238*/ 	.word	0x000000ff
        /*023c*/ 	.word	0x00000090
        /*0240*/ 	.short	0x0100
        /*0242*/ 	.byte	0x04
	.zero		1


	//   ....[19]....
        /*0244*/ 	.word	0x00000bb0
        /*0248*/ 	.word	0x000000ff
        /*024c*/ 	.word	0x000000b0
        /*0250*/ 	.short	0x0100
        /*0252*/ 	.byte	0x04
	.zero		1


	//   ....[20]....
        /*0254*/ 	.word	0x00000bc0
        /*0258*/ 	.word	0x000000ff
        /*025c*/ 	.word	0x00000098
        /*0260*/ 	.short	0x0100
        /*0262*/ 	.byte	0x04
	.zero		1


	//   ....[21]....
        /*0264*/ 	.word	0x00000bd0
        /*0268*/ 	.word	0x000000ff
        /*026c*/ 	.word	0x000000b8
        /*0270*/ 	.short	0x0100
        /*0272*/ 	.byte	0x04
	.zero		1


	//   ....[22]....
        /*0274*/ 	.word	0x00000be0
        /*0278*/ 	.word	0x000000ff
        /*027c*/ 	.word	0x000000a0
        /*0280*/ 	.short	0x0100
        /*0282*/ 	.byte	0x04
	.zero		1


	//   ....[23]....
        /*0284*/ 	.word	0x00000bf0
        /*0288*/ 	.word	0x000000ff
        /*028c*/ 	.word	0x000000c0
        /*0290*/ 	.short	0x0100
        /*0292*/ 	.byte	0x04
	.zero		1


	//   ....[24]....
        /*0294*/ 	.word	0x00000c00
        /*0298*/ 	.word	0x000000ff
        /*029c*/ 	.word	0x000000a8
        /*02a0*/ 	.short	0x0100
        /*02a2*/ 	.byte	0x04
	.zero		1


	//   ....[25]....
        /*02a4*/ 	.word	0x00000c10
        /*02a8*/ 	.word	0x000000ff
        /*02ac*/ 	.word	0x000000c8
        /*02b0*/ 	.short	0x0100
        /*02b2*/ 	.byte	0x04
	.zero		1


	//   ....[26]....
        /*02b4*/ 	.word	0x00000d00
        /*02b8*/ 	.word	0x000000ff
        /*02bc*/ 	.word	0x000000d0
        /*02c0*/ 	.short	0x0100
        /*02c2*/ 	.byte	0x04
	.zero		1


	//   ....[27]....
        /*02c4*/ 	.word	0x00000d10
        /*02c8*/ 	.word	0x000000ff
        /*02cc*/ 	.word	0x000000e0
        /*02d0*/ 	.short	0x0100
        /*02d2*/ 	.byte	0x04
	.zero		1


	//   ....[28]....
        /*02d4*/ 	.word	0x00000d20
        /*02d8*/ 	.word	0x000000ff
        /*02dc*/ 	.word	0x000000d8
        /*02e0*/ 	.short	0x0100
        /*02e2*/ 	.byte	0x04
	.zero		1


	//   ....[29]....
        /*02e4*/ 	.word	0x00000d30
        /*02e8*/ 	.word	0x000000ff
        /*02ec*/ 	.word	0x000000e8
        /*02f0*/ 	.short	0x0100
        /*02f2*/ 	.byte	0x04
	.zero		1


	//   ....[30]....
        /*02f4*/ 	.word	0x00000e30
        /*02f8*/ 	.word	0x000000ff
        /*02fc*/ 	.word	0x000000f0
        /*0300*/ 	.short	0x0100
        /*0302*/ 	.byte	0x06
	.zero		1


	//   ....[31]....
        /*0304*/ 	.word	0x00001ab0
        /*0308*/ 	.word	0x00000000
        /*030c*/ 	.word	0x000000e0
        /*0310*/ 	.short	0x010a
        /*0312*/ 	.byte	0xff
	.zero		1


	//   ....[32]....
        /*0314*/ 	.word	0x00001ae0
        /*0318*/ 	.word	0x00000000
        /*031c*/ 	.word	0x000000d0
        /*0320*/ 	.short	0x0101
        /*0322*/ 	.byte	0xff
	.zero		1


	//   ....[33]....
        /*0324*/ 	.word	0x00001ba0
        /*0328*/ 	.word	0x000000ff
        /*032c*/ 	.word	0x00000010
        /*0330*/ 	.short	0x010a
        /*0332*/ 	.byte	0x04
	.zero		1


	//   ....[34]....
        /*0334*/ 	.word	0x00001c70
        /*0338*/ 	.word	0x000000ff
        /*033c*/ 	.word	0x00000010
        /*0340*/ 	.short	0x010a
        /*0342*/ 	.byte	0x06
	.zero		1


	//   ....[35]....
        /*0344*/ 	.word	0x00001dd0
        /*0348*/ 	.word	0x000000ff
        /*034c*/ 	.word	0x00000010
        /*0350*/ 	.short	0x010a
        /*0352*/ 	.byte	0x04
	.zero		1


	//   ....[36]....
        /*0354*/ 	.word	0x000021b0
        /*0358*/ 	.word	0x000000ff
        /*035c*/ 	.word	0x00000068
        /*0360*/ 	.short	0x0101
        /*0362*/ 	.byte	0x16
	.zero		1


	//   ....[37]....
        /*0364*/ 	.word	0x000021d0
        /*0368*/ 	.word	0x000000ff
        /*036c*/ 	.word	0x00000010
        /*0370*/ 	.short	0x010a
        /*0372*/ 	.byte	0x04
	.zero		1


	//   ....[38]....
        /*0374*/ 	.word	0x00002250
        /*0378*/ 	.word	0x000000ff
        /*037c*/ 	.word	0x00000010
        /*0380*/ 	.short	0x010a
        /*0382*/ 	.byte	0x06
	.zero		1


	//   ....[39]....
        /*0384*/ 	.word	0x00002390
        /*0388*/ 	.word	0x000000ff
        /*038c*/ 	.word	0x00000010
        /*0390*/ 	.short	0x010a
        /*0392*/ 	.byte	0x04
	.zero		1


	//   ....[40]....
        /*0394*/ 	.word	0x000027a0
        /*0398*/ 	.word	0x00000003
        /*039c*/ 	.word	0x00000070
        /*03a0*/ 	.short	0x010a
        /*03a2*/ 	.byte	0xff
	.zero		1


	//   ....[41]....
        /*03a4*/ 	.word	0x000028f0
        /*03a8*/ 	.word	0x00000000
        /*03ac*/ 	.word	0x00000000
        /*03b0*/ 	.short	0x0101
        /*03b2*/ 	.byte	0xff
	.zero		1


	//   ....[42]....
        /*03b4*/ 	.word	0x00002eb0
        /*03b8*/ 	.word	0x000000ff
        /*03bc*/ 	.word	0x00000000
        /*03c0*/ 	.short	0x010a
        /*03c2*/ 	.byte	0x04
	.zero		1


	//   ....[43]....
        /*03c4*/ 	.word	0x00002f50
        /*03c8*/ 	.word	0x00000000
        /*03cc*/ 	.word	0x00000000
        /*03d0*/ 	.short	0x010a
        /*03d2*/ 	.byte	0xff
	.zero		1


	//   ....[44]....
        /*03d4*/ 	.word	0x00003080
        /*03d8*/ 	.word	0x00000000
        /*03dc*/ 	.word	0x000000d0
        /*03e0*/ 	.short	0x010a
        /*03e2*/ 	.byte	0xff
	.zero		1


	//   ....[45]....
        /*03e4*/ 	.word	0x000030f0
        /*03e8*/ 	.word	0x00000000
        /*03ec*/ 	.word	0x00000000
        /*03f0*/ 	.short	0x0101
        /*03f2*/ 	.byte	0xff
	.zero		1


	//   ....[46]....
        /*03f4*/ 	.word	0x00003110
        /*03f8*/ 	.word	0x000000ff
        /*03fc*/ 	.word	0x00000080
        /*0400*/ 	.short	0x010a
        /*0402*/ 	.byte	0x04
	.zero		1


	//   ....[47]....
        /*0404*/ 	.word	0x00003230
        /*0408*/ 	.word	0x00000000
        /*040c*/ 	.word	0x00000070
        /*0410*/ 	.short	0x010a
        /*0412*/ 	.byte	0xff
	.zero		1


	//   ....[48]....
        /*0414*/ 	.word	0x00003330
        /*0418*/ 	.word	0x00000000
        /*041c*/ 	.word	0x00000000
        /*0420*/ 	.short	0x0101
        /*0422*/ 	.byte	0xff
	.zero		1


	//   ....[49]....
        /*0424*/ 	.word	0x000033c0
        /*0428*/ 	.word	0x000000ff
        /*042c*/ 	.word	0x00000080
        /*0430*/ 	.short	0x0106
        /*0432*/ 	.byte	0x04
	.zero		1


	//   ....[50]....
        /*0434*/ 	.word	0x000033e0
        /*0438*/ 	.word	0x000000ff
        /*043c*/ 	.word	0x00000080
        /*0440*/ 	.short	0x010a
        /*0442*/ 	.byte	0x04
	.zero		1


	//   ....[51]....
        /*0444*/ 	.word	0x00003470
        /*0448*/ 	.word	0x000000ff
        /*044c*/ 	.word	0x00000080
        /*0450*/ 	.short	0x0106
        /*0452*/ 	.byte	0x07
	.zero		1


	//   ....[52]....
        /*0454*/ 	.word	0x000034b0
        /*0458*/ 	.word	0x00000000
        /*045c*/ 	.word	0x00000080
        /*0460*/ 	.short	0x010a
        /*0462*/ 	.byte	0xff
	.zero		1


	//   ....[53]....
        /*0464*/ 	.word	0x00003710
        /*0468*/ 	.word	0x000000ff
        /*046c*/ 	.word	0x00000008
        /*0470*/ 	.short	0x010a
        /*0472*/ 	.byte	0x05
	.zero		1


	//   ....[54]....
        /*0474*/ 	.word	0x00003730
        /*0478*/ 	.word	0x000000ff
        /*047c*/ 	.word	0x00000008
        /*0480*/ 	.short	0x010a
        /*0482*/ 	.byte	0x05
	.zero		1


	//   ....[55]....
        /*0484*/ 	.word	0x000038d0
        /*0488*/ 	.word	0x000000ff
        /*048c*/ 	.word	0x00000008
        /*0490*/ 	.short	0x010a
        /*0492*/ 	.byte	0x05
	.zero		1


	//   ....[56]....
        /*0494*/ 	.word	0x000038f0
        /*0498*/ 	.word	0x000000ff
        /*049c*/ 	.word	0x00000008
        /*04a0*/ 	.short	0x010a
        /*04a2*/ 	.byte	0x05
	.zero		1


	//   ....[57]....
        /*04a4*/ 	.word	0x000039c0
        /*04a8*/ 	.word	0x000000ff
        /*04ac*/ 	.word	0x00000000
        /*04b0*/ 	.short	0x0101
        /*04b2*/ 	.byte	0x04
	.zero		1


	//   ....[58]....
        /*04b4*/ 	.word	0x00003d80
        /*04b8*/ 	.word	0x00000003
        /*04bc*/ 	.word	0x00000070
        /*04c0*/ 	.short	0x010a
        /*04c2*/ 	.byte	0xff
	.zero		1


	//   ....[59]....
        /*04c4*/ 	.word	0x00003e40
        /*04c8*/ 	.word	0x00000003
        /*04cc*/ 	.word	0x00000000
        /*04d0*/ 	.short	0x0101
        /*04d2*/ 	.byte	0xff
	.zero		1


	//   ....[60]....
        /*04d4*/ 	.word	0x00003f30
        /*04d8*/ 	.word	0x000000ff
        /*04dc*/ 	.word	0x00000000
        /*04e0*/ 	.short	0x010a
        /*04e2*/ 	.byte	0x04
	.zero		1


	//   ....[61]....
        /*04e4*/ 	.word	0x00003f40
        /*04e8*/ 	.word	0x000000ff
        /*04ec*/ 	.word	0x000000b0
        /*04f0*/ 	.short	0x010a
        /*04f2*/ 	.byte	0x07
	.zero		1


	//   ....[62]....
        /*04f4*/ 	.word	0x00004000
        /*04f8*/ 	.word	0x000000ff
        /*04fc*/ 	.word	0x00000000
        /*0500*/ 	.short	0x010a
        /*0502*/ 	.byte	0x05
	.zero		1


	//   ....[63]....
        /*0504*/ 	.word	0x00004150
        /*0508*/ 	.word	0x000000ff
        /*050c*/ 	.word	0x00000000
        /*0510*/ 	.short	0x010a
        /*0512*/ 	.byte	0x07
	.zero		1


	//   ....[64]....
        /*0514*/ 	.word	0x000048c0
        /*0518*/ 	.word	0x000000ff
        /*051c*/ 	.word	0x00000000
        /*0520*/ 	.short	0x010a
        /*0522*/ 	.byte	0x04
	.zero		1


	//   ....[65]....
        /*0524*/ 	.word	0x00004960
        /*0528*/ 	.word	0x000000ff
        /*052c*/ 	.word	0x00000000
        /*0530*/ 	.short	0x010a
        /*0532*/ 	.byte	0x05
	.zero		1


	//   ....[66]....
        /*0534*/ 	.word	0x000049f0
        /*0538*/ 	.word	0x000000ff
        /*053c*/ 	.word	0x00000000
        /*0540*/ 	.short	0x010a
        /*0542*/ 	.byte	0x05
	.zero		1


	//   ....[67]....
        /*0544*/ 	.word	0x00004a90
        /*0548*/ 	.word	0x00000002
        /*054c*/ 	.word	0x00000000
        /*0550*/ 	.short	0x010a
        /*0552*/ 	.byte	0xff
	.zero		1


	//   ....[68]....
        /*0554*/ 	.word	0x00004ad0
        /*0558*/ 	.word	0x00000002
        /*055c*/ 	.word	0x00000000
        /*0560*/ 	.short	0x010a
        /*0562*/ 	.byte	0xff
	.zero		1


	//   ....[69]....
        /*0564*/ 	.word	0x00004b50
        /*0568*/ 	.word	0x000000ff
        /*056c*/ 	.word	0x00000000
        /*0570*/ 	.short	0x0101
        /*0572*/ 	.byte	0x04
	.zero		1


	//   ....[70]....
        /*0574*/ 	.word	0x00004b90
        /*0578*/ 	.word	0x000000ff
        /*057c*/ 	.word	0x000000f0
        /*0580*/ 	.short	0x010a
        /*0582*/ 	.byte	0x3e
	.zero		1


	//   ....[71]....
        /*0584*/ 	.word	0x00004bf0
        /*0588*/ 	.word	0x000000ff
        /*058c*/ 	.word	0x00000000
        /*0590*/ 	.short	0x0101
        /*0592*/ 	.byte	0x04
	.zero		1


	//   ....[72]....
        /*0594*/ 	.word	0x000050a0
        /*0598*/ 	.word	0x0000000c
        /*059c*/ 	.word	0x00000070
        /*05a0*/ 	.short	0x010a
        /*05a2*/ 	.byte	0xff
	.zero		1


	//   ....[73]....
        /*05a4*/ 	.word	0x00005210
        /*05a8*/ 	.word	0x00000000
        /*05ac*/ 	.word	0x00000000
        /*05b0*/ 	.short	0x0101
        /*05b2*/ 	.byte	0xff
	.zero		1


	//   ....[74]....
        /*05b4*/ 	.word	0x000056a0
        /*05b8*/ 	.word	0x000000ff
        /*05bc*/ 	.word	0x00000068
        /*05c0*/ 	.short	0x010a
        /*05c2*/ 	.byte	0x15
	.zero		1


	//   ....[75]....
        /*05c4*/ 	.word	0x00005820
        /*05c8*/ 	.word	0x000000ff
        /*05cc*/ 	.word	0x00000040
        /*05d0*/ 	.short	0x010a
        /*05d2*/ 	.byte	0x15
	.zero		1


	//   ....[76]....
        /*05d4*/ 	.word	0x000059b0
        /*05d8*/ 	.word	0x000000ff
        /*05dc*/ 	.word	0x00000020
        /*05e0*/ 	.short	0x010b
        /*05e2*/ 	.byte	0x15
	.zero		1


	//   ....[77]....
        /*05e4*/ 	.word	0x000059c0
        /*05e8*/ 	.word	0x000000ff
        /*05ec*/ 	.word	0x00000000
        /*05f0*/ 	.short	0x0101
        /*05f2*/ 	.byte	0x06
	.zero		1


	//   ....[78]....
        /*05f4*/ 	.word	0x000059d0
        /*05f8*/ 	.word	0x000000ff
        /*05fc*/ 	.word	0x00000048
        /*0600*/ 	.short	0x010a
        /*0602*/ 	.byte	0x15
	.zero		1


	//   ....[79]....
        /*0604*/ 	.word	0x00005b30
        /*0608*/ 	.word	0x000000ff
        /*060c*/ 	.word	0x00000028
        /*0610*/ 	.short	0x010b
        /*0612*/ 	.byte	0x15
	.zero		1


	//   ....[80]....
        /*0614*/ 	.word	0x00005b40
        /*0618*/ 	.word	0x000000ff
        /*061c*/ 	.word	0x00000000
        /*0620*/ 	.short	0x0101
        /*0622*/ 	.byte	0x06
	.zero		1


	//   ....[81]....
        /*0624*/ 	.word	0x00005b50
        /*0628*/ 	.word	0x000000ff
        /*062c*/ 	.word	0x00000050
        /*0630*/ 	.short	0x010a
        /*0632*/ 	.byte	0x15
	.zero		1


	//   ....[82]....
        /*0634*/ 	.word	0x00005ca0
        /*0638*/ 	.word	0x000000ff
        /*063c*/ 	.word	0x00000030
        /*0640*/ 	.short	0x010b
        /*0642*/ 	.byte	0x15
	.zero		1


	//   ....[83]....
        /*0644*/ 	.word	0x00005cb0
        /*0648*/ 	.word	0x000000ff
        /*064c*/ 	.word	0x00000000
        /*0650*/ 	.short	0x0101
        /*0652*/ 	.byte	0x06
	.zero		1


	//   ....[84]....
        /*0654*/ 	.word	0x00005cc0
        /*0658*/ 	.word	0x000000ff
        /*065c*/ 	.word	0x00000058
        /*0660*/ 	.short	0x010a
        /*0662*/ 	.byte	0x15
	.zero		1


	//   ....[85]....
        /*0664*/ 	.word	0x00005ec0
        /*0668*/ 	.word	0x000000ff
        /*066c*/ 	.word	0x00000038
        /*0670*/ 	.short	0x010b
        /*0672*/ 	.byte	0x15
	.zero		1


	//   ....[86]....
        /*0674*/ 	.word	0x00005ed0
        /*0678*/ 	.word	0x000000ff
        /*067c*/ 	.word	0x00000000
        /*0680*/ 	.short	0x0101
        /*0682*/ 	.byte	0x25
	.zero		1


	//   ....[87]....
        /*0684*/ 	.word	0x00005f00
        /*0688*/ 	.word	0x000000ff
        /*068c*/ 	.word	0x00000040
        /*0690*/ 	.short	0x010a
        /*0692*/ 	.byte	0x15
	.zero		1


	//   ....[88]....
        /*0694*/ 	.word	0x00005f20
        /*0698*/ 	.word	0x000000ff
        /*069c*/ 	.word	0x00000048
        /*06a0*/ 	.short	0x010a
        /*06a2*/ 	.byte	0x15
	.zero		1


	//   ....[89]....
        /*06a4*/ 	.word	0x00005f40
        /*06a8*/ 	.word	0x000000ff
        /*06ac*/ 	.word	0x00000050
        /*06b0*/ 	.short	0x010a
        /*06b2*/ 	.byte	0x15
	.zero		1


	//   ....[90]....
        /*06b4*/ 	.word	0x00005f80
        /*06b8*/ 	.word	0x00000000
        /*06bc*/ 	.word	0x00000058
        /*06c0*/ 	.short	0x010a
        /*06c2*/ 	.byte	0xff
	.zero		1


	//   ....[91]....
        /*06c4*/ 	.word	0x00006290
        /*06c8*/ 	.word	0x00000003
        /*06cc*/ 	.word	0x00000070
        /*06d0*/ 	.short	0x010a
        /*06d2*/ 	.byte	0xff
	.zero		1


	//   ....[92]....
        /*06d4*/ 	.word	0x00006410
        /*06d8*/ 	.word	0x00000000
        /*06dc*/ 	.word	0x00000000
        /*06e0*/ 	.short	0x0101
        /*06e2*/ 	.byte	0xff
	.zero		1


	//   ....[93]....
        /*06e4*/ 	.word	0x00006f10
        /*06e8*/ 	.word	0x000000ff
        /*06ec*/ 	.word	0x00000020
        /*06f0*/ 	.short	0x010a
        /*06f2*/ 	.byte	0x2b
	.zero		1


	//   ....[94]....
        /*06f4*/ 	.word	0x00006f40
        /*06f8*/ 	.word	0x00000049
        /*06fc*/ 	.word	0x00000090
        /*0700*/ 	.short	0x010a
        /*0702*/ 	.byte	0xff
	.zero		1


	//   ....[95]....
        /*0704*/ 	.word	0x00007030
        /*0708*/ 	.word	0x000000ff
        /*070c*/ 	.word	0x00000020
        /*0710*/ 	.short	0x010a
        /*0712*/ 	.byte	0x2b
	.zero		1


	//   ....[96]....
        /*0714*/ 	.word	0x00007120
        /*0718*/ 	.word	0x00000049
        /*071c*/ 	.word	0x00000090
        /*0720*/ 	.short	0x010a
        /*0722*/ 	.byte	0xff
	.zero		1


	//   ....[97]....
        /*0724*/ 	.word	0x000078f0
        /*0728*/ 	.word	0x00000000
        /*072c*/ 	.word	0x00000000
        /*0730*/ 	.short	0x0101
        /*0732*/ 	.byte	0xff
	.zero		1


	//   ....[98]....
        /*0734*/ 	.word	0x00007900
        /*0738*/ 	.word	0x00000002
        /*073c*/ 	.word	0x00000020
        /*0740*/ 	.short	0x010a
        /*0742*/ 	.byte	0xff
	.zero		1


	//   ....[99]....
        /*0744*/ 	.word	0x000079e0
        /*0748*/ 	.word	0x00000002
        /*074c*/ 	.word	0x00000020
        /*0750*/ 	.short	0x010a
        /*0752*/ 	.byte	0xff
	.zero		1


	//   ....[100]....
        /*0754*/ 	.word	0x00008250
        /*0758*/ 	.word	0x00000015
        /*075c*/ 	.word	0x00000000
        /*0760*/ 	.short	0x0101
        /*0762*/ 	.byte	0xff
	.zero		1


	//   ....[101]....
        /*0764*/ 	.word	0x00008270
        /*0768*/ 	.word	0x00000000
        /*076c*/ 	.word	0x00000020
        /*0770*/ 	.short	0x010a
        /*0772*/ 	.byte	0xff
	.zero		1


	//   ....[102]....
        /*0774*/ 	.word	0x00008340
        /*0778*/ 	.word	0x00000000
        /*077c*/ 	.word	0x00000020
        /*0780*/ 	.short	0x010a
        /*0782*/ 	.byte	0xff
	.zero		1


	//   ....[103]....
        /*0784*/ 	.word	0x00008bb0
        /*0788*/ 	.word	0x00000015
        /*078c*/ 	.word	0x00000000
        /*0790*/ 	.short	0x0101
        /*0792*/ 	.byte	0xff
	.zero		1


	//   ....[104]....
        /*0794*/ 	.word	0x00008bd0
        /*0798*/ 	.word	0x00000000
        /*079c*/ 	.word	0x00000020
        /*07a0*/ 	.short	0x010a
        /*07a2*/ 	.byte	0xff
	.zero		1


	//   ....[105]....
        /*07a4*/ 	.word	0x00008ca0
        /*07a8*/ 	.word	0x00000000
        /*07ac*/ 	.word	0x00000020
        /*07b0*/ 	.short	0x010a
        /*07b2*/ 	.byte	0xff
	.zero		1


	//   ....[106]....
        /*07b4*/ 	.word	0x00008fb0
        /*07b8*/ 	.word	0x00000049
        /*07bc*/ 	.word	0x00000000
        /*07c0*/ 	.short	0x0101
        /*07c2*/ 	.byte	0xff
	.zero		1


	//   ....[107]....
        /*07c4*/ 	.word	0x00009560
        /*07c8*/ 	.word	0x00000000
        /*07cc*/ 	.word	0x00000000
        /*07d0*/ 	.short	0x0101
        /*07d2*/ 	.byte	0xff
	.zero		1


	//   ....[108]....
        /*07d4*/ 	.word	0x00009810
        /*07d8*/ 	.word	0x000000ff
        /*07dc*/ 	.word	0x00000000
        /*07e0*/ 	.short	0x0101
        /*07e2*/ 	.byte	0x06
	.zero		1


	//   ....[109]....
        /*07e4*/ 	.word	0x00009830
        /*07e8*/ 	.word	0x00000000
        /*07ec*/ 	.word	0x000000e0
        /*07f0*/ 	.short	0x010a
        /*07f2*/ 	.byte	0xff
	.zero		1


	//   ....[110]....
        /*07f4*/ 	.word	0x00009890
        /*07f8*/ 	.word	0x00000000
        /*07fc*/ 	.word	0x00000010
        /*0800*/ 	.short	0x010a
        /*0802*/ 	.byte	0xff
	.zero		1


	//   ....[111]....
        /*0804*/ 	.word	0x000098f0
        /*0808*/ 	.word	0x00000000
        /*080c*/ 	.word	0x00000010
        /*0810*/ 	.short	0x010a
        /*0812*/ 	.byte	0xff
	.zero		1


	//   ....[112]....
        /*0814*/ 	.word	0x00009940
        /*0818*/ 	.word	0x00000003
        /*081c*/ 	.word	0x00000070
        /*0820*/ 	.short	0x010a
        /*0822*/ 	.byte	0xff
	.zero		1


	//   ....[113]....
        /*0824*/ 	.word	0x000099a0
        /*0828*/ 	.word	0x00000000
        /*082c*/ 	.word	0x00000000
        /*0830*/ 	.short	0x010a
        /*0832*/ 	.byte	0xff
	.zero		1


	//   ....[114]....
        /*0834*/ 	.word	0x000099f0
        /*0838*/ 	.word	0x00000000
        /*083c*/ 	.word	0x000000d0
        /*0840*/ 	.short	0x010a
        /*0842*/ 	.byte	0xff
	.zero		1


	//   ....[115]....
        /*0844*/ 	.word	0x00009a50
        /*0848*/ 	.word	0x00000000
        /*084c*/ 	.word	0x00000080
        /*0850*/ 	.short	0x010a
        /*0852*/ 	.byte	0xff
	.zero		1


	//   ....[116]....
        /*0854*/ 	.word	0x00009aa0
        /*0858*/ 	.word	0x00000000
        /*085c*/ 	.word	0x00000070
        /*0860*/ 	.short	0x010a
        /*0862*/ 	.byte	0xff
	.zero		1


	//   ....[117]....
        /*0864*/ 	.word	0x00009b00
        /*0868*/ 	.word	0x00000000
        /*086c*/ 	.word	0x00000080
        /*0870*/ 	.short	0x010a
        /*0872*/ 	.byte	0xff
	.zero		1


	//   ....[118]....
        /*0874*/ 	.word	0x00009b60
        /*0878*/ 	.word	0x00000007
        /*087c*/ 	.word	0x00000008
        /*0880*/ 	.short	0x010a
        /*0882*/ 	.byte	0xff
	.zero		1


	//   ....[119]....
        /*0884*/ 	.word	0x00009c50
        /*0888*/ 	.word	0x00000005
        /*088c*/ 	.word	0x00000008
        /*0890*/ 	.short	0x010a
        /*0892*/ 	.byte	0xff
	.zero		1


	//   ....[120]....
        /*0894*/ 	.word	0x00009ca0
        /*0898*/ 	.word	0x00000003
        /*089c*/ 	.word	0x00000070
        /*08a0*/ 	.short	0x010a
        /*08a2*/ 	.byte	0xff
	.zero		1


	//   ....[121]....
        /*08a4*/ 	.word	0x00009d10
        /*08a8*/ 	.word	0x00000003
        /*08ac*/ 	.word	0x000000b0
        /*08b0*/ 	.short	0x010a
        /*08b2*/ 	.byte	0xff
	.zero		1


	//   ....[122]....
        /*08b4*/ 	.word	0x00009d70
        /*08b8*/ 	.word	0x00000003
        /*08bc*/ 	.word	0x00000000
        /*08c0*/ 	.short	0x010a
        /*08c2*/ 	.byte	0xff
	.zero		1


	//   ....[123]....
        /*08c4*/ 	.word	0x00009dd0
        /*08c8*/ 	.word	0x00000002
        /*08cc*/ 	.word	0x00000000
        /*08d0*/ 	.short	0x010a
        /*08d2*/ 	.byte	0xff
	.zero		1


	//   ....[124]....
        /*08d4*/ 	.word	0x00009e30
        /*08d8*/ 	.word	0x00000002
        /*08dc*/ 	.word	0x00000000
        /*08e0*/ 	.short	0x010a
        /*08e2*/ 	.byte	0xff
	.zero		1


	//   ....[125]....
        /*08e4*/ 	.word	0x00009e90
        /*08e8*/ 	.word	0x00000002
        /*08ec*/ 	.word	0x00000000
        /*08f0*/ 	.short	0x010a
        /*08f2*/ 	.byte	0xff
	.zero		1


	//   ....[126]....
        /*08f4*/ 	.word	0x00009ef0
        /*08f8*/ 	.word	0x00000002
        /*08fc*/ 	.word	0x000000f0
        /*0900*/ 	.short	0x010a
        /*0902*/ 	.byte	0xff
	.zero		1


	//   ....[127]....
        /*0904*/ 	.word	0x00009f40
        /*0908*/ 	.word	0x0000000c
        /*090c*/ 	.word	0x00000070
        /*0910*/ 	.short	0x010a
        /*0912*/ 	.byte	0xff
	.zero		1


	//   ....[128]....
        /*0914*/ 	.word	0x00009fa0
        /*0918*/ 	.word	0x00000000
        /*091c*/ 	.word	0x00000068
        /*0920*/ 	.short	0x010a
        /*0922*/ 	.byte	0xff
	.zero		1


	//   ....[129]....
        /*0924*/ 	.word	0x0000a000
        /*0928*/ 	.word	0x00000000
        /*092c*/ 	.word	0x00000040
        /*0930*/ 	.short	0x010a
        /*0932*/ 	.byte	0xff
	.zero		1


	//   ....[130]....
        /*0934*/ 	.word	0x0000a060
        /*0938*/ 	.word	0x00000000
        /*093c*/ 	.word	0x00000048
        /*0940*/ 	.short	0x010a
        /*0942*/ 	.byte	0xff
	.zero		1


	//   ....[131]....
        /*0944*/ 	.word	0x0000a0c0
        /*0948*/ 	.word	0x00000000
        /*094c*/ 	.word	0x00000050
        /*0950*/ 	.short	0x010a
        /*0952*/ 	.byte	0xff
	.zero		1


	//   ....[132]....
        /*0954*/ 	.word	0x0000a120
        /*0958*/ 	.word	0x00000000
        /*095c*/ 	.word	0x00000058
        /*0960*/ 	.short	0x010a
        /*0962*/ 	.byte	0xff
	.zero		1


	//   ....[133]....
        /*0964*/ 	.word	0x0000a180
        /*0968*/ 	.word	0x00000000
        /*096c*/ 	.word	0x00000040
        /*0970*/ 	.short	0x010a
        /*0972*/ 	.byte	0xff
	.zero		1


	//   ....[134]....
        /*0974*/ 	.word	0x0000a1e0
        /*0978*/ 	.word	0x00000000
        /*097c*/ 	.word	0x00000048
        /*0980*/ 	.short	0x010a
        /*0982*/ 	.byte	0xff
	.zero		1


	//   ....[135]....
        /*0984*/ 	.word	0x0000a240
        /*0988*/ 	.word	0x00000000
        /*098c*/ 	.word	0x00000050
        /*0990*/ 	.short	0x010a
        /*0992*/ 	.byte	0xff
	.zero		1


	//   ....[136]....
        /*0994*/ 	.word	0x0000a290
        /*0998*/ 	.word	0x00000003
        /*099c*/ 	.word	0x00000070
        /*09a0*/ 	.short	0x010a
        /*09a2*/ 	.byte	0xff
	.zero		1


	//   ....[137]....
        /*09a4*/ 	.word	0x0000a2f0
        /*09a8*/ 	.word	0x00000002
        /*09ac*/ 	.word	0x00000020
        /*09b0*/ 	.short	0x010a
        /*09b2*/ 	.byte	0xff
	.zero		1


	//   ....[138]....
        /*09b4*/ 	.word	0x0000a340
        /*09b8*/ 	.word	0x00000049
        /*09bc*/ 	.word	0x00000090
        /*09c0*/ 	.short	0x010a
        /*09c2*/ 	.byte	0xff
	.zero		1


	//   ....[139]....
        /*09c4*/ 	.word	0x0000a390
        /*09c8*/ 	.word	0x00000002
        /*09cc*/ 	.word	0x00000020
        /*09d0*/ 	.short	0x010a
        /*09d2*/ 	.byte	0xff
	.zero		1


	//   ....[140]....
        /*09d4*/ 	.word	0x0000a3e0
        /*09d8*/ 	.word	0x00000000
        /*09dc*/ 	.word	0x00000020
        /*09e0*/ 	.short	0x010a
        /*09e2*/ 	.byte	0xff
	.zero		1


	//   ....[141]....
        /*09e4*/ 	.word	0x0000a430
        /*09e8*/ 	.word	0x00000000
        /*09ec*/ 	.word	0x00000020
        /*09f0*/ 	.short	0x010a
        /*09f2*/ 	.byte	0xff
	.zero		1


	//----- nvinfo : EIATTR_NUM_MBARRIERS
	.align		4
.L_47:
        /*09f4*/ 	.byte	0x03, 0x38
        /*09f6*/ 	.short	0x001f


	//----- nvinfo : EIATTR_EXIT_INSTR_OFFSETS
	.align		4
        /*09f8*/ 	.byte	0x04, 0x1c
        /*09fa*/ 	.short	(.L_49 - .L_48)


	//   ....[0]....
.L_48:
        /*09fc*/ 	.word	0x00002f80


	//   ....[1]....
        /*0a00*/ 	.word	0x00003480


	//   ....[2]....
        /*0a04*/ 	.word	0x000034e0


	//   ....[3]....
        /*0a08*/ 	.word	0x00004e30


	//   ....[4]....
        /*0a0c*/ 	.word	0x00005fb0


	//   ....[5]....
        /*0a10*/ 	.word	0x00005ff0


	//   ....[6]....
        /*0a14*/ 	.word	0x00009710


	//   ....[7]....
        /*0a18*/ 	.word	0x00009780


	//   ....[8]....
        /*0a1c*/ 	.word	0x000097b0


	//   ....[9]....
        /*0a20*/ 	.word	0x00009820


	//----- nvinfo : EIATTR_MAX_THREADS
	.align		4
.L_49:
        /*0a24*/ 	.byte	0x04, 0x05
        /*0a26*/ 	.short	(.L_51 - .L_50)
.L_50:
        /*0a28*/ 	.word	0x00000100
        /*0a2c*/ 	.word	0x00000001
        /*0a30*/ 	.word	0x00000001


	//----- nvinfo : EIATTR_CRS_STACK_SIZE
	.align		4
.L_51:
        /*0a34*/ 	.byte	0x04, 0x1e
        /*0a36*/ 	.short	(.L_53 - .L_52)
.L_52:
        /*0a38*/ 	.word	0x00000000


	//----- nvinfo : EIATTR_CBANK_PARAM_SIZE
	.align		4
.L_53:
        /*0a3c*/ 	.byte	0x03, 0x19
        /*0a3e*/ 	.short	0x0800


	//----- nvinfo : EIATTR_PARAM_CBANK
	.align		4
        /*0a40*/ 	.byte	0x04, 0x0a
        /*0a42*/ 	.short	(.L_55 - .L_54)
	.align		4
.L_54:
        /*0a44*/ 	.word	index@(.nv.constant0._ZN7cutlass13device_kernelINS_4gemm6kernel13GemmUniversalIN4cute5tupleIJiiiiEEENS1_10collective13CollectiveMmaINS1_35MainloopSm100TmaUmmaWarpSpecializedILi2ELi2ELi4ENS5_IJNS4_1CILi2EEENSA_ILi4EEENSA_ILi1EEEEEEEENS5_IJNSA_ILi256EEENSA_ILi64EEENSA_ILi128EEEEEENS_10tfloat32_tENS5_IJlSD_lEEESK_SL_NS4_8TiledMMAINS4_8MMA_AtomIJNS4_23SM100_MMA_TF32_2x1SM_SSISK_SK_fLi256ELi64ELNS4_4UMMA5MajorE0ELSQ_0ELNSP_7ScaleInE0ELSR_0EEEEEENS4_6LayoutINS5_IJSD_SD_SD_EEENS5_IJNSA_ILi0EEESW_SW_EEEEENS5_IJNS4_10UnderscoreESZ_SZ_EEEEENS4_28SM100_TMA_2SM_LOAD_MULTICASTENS4_14ComposedLayoutINS4_7SwizzleILi3ELi4ELi3EEENS4_18smem_ptr_flag_bitsILi32EEENSU_INS5_IJNSA_ILi8EEENSA_ILi32EEEEEENS5_IJS19_SD_EEEEEEEvNS4_8identityENS4_18SM100_TMA_2SM_LOADES1D_vS1E_EENS_8epilogue10collective18CollectiveEpilogueINS1H_23Sm100TmaWarpSpecializedILi4ELi2ELi16ELb1ELb0EEEJNS5_IJSI_SH_SI_EEENS5_IJNSU_ISI_SD_EENSU_INSA_ILi16EEESD_EEEEESK_SL_SK_SL_NS1H_6fusion15FusionCallbacksIS1L_NS1R_17LinearCombinationISK_fSK_fLNS_15FloatRoundStyleE2EEES1M_S1Q_JEEENS4_5SM1004TMEM4LOAD26SM100_TMEM_LOAD_32dp32b16xENS4_13SM90_TMA_LOADENS13_INS14_ILi2ELi4ELi3EEES17_NSU_INS5_IJS18_S1O_EEENS5_IJS1O_SD_EEEEEEENS4_39AutoVectorizingCopyWithAssumedAlignmentILi128EEENS4_14SM90_TMA_STOREES26_S28_S28_EEEvvEEEEvNT_6ParamsE)
        /*0a48*/ 	.short	0x0380
        /*0a4a*/ 	.short	0x0800


	//----- nvinfo : EIATTR_SW_WAR
	.align		4
.L_55:
        /*0a4c*/ 	.byte	0x04, 0x36
        /*0a4e*/ 	.short	(.L_57 - .L_56)
.L_56:
        /*0a50*/ 	.word	0x00000008
.L_57:


//--------------------- .nv.callgraph             --------------------------
	.section	.nv.callgraph,"",@"SHT_CUDA_CALLGRAPH"
	.align	4
	.sectionentsize	8
	.align		4
        /*0000*/ 	.word	0x00000000
	.align		4
        /*0004*/ 	.word	0xffffffff
	.align		4
        /*0008*/ 	.word	index@(_ZN7cutlass13device_kernelINS_4gemm6kernel13GemmUniversalIN4cute5tupleIJiiiiEEENS1_10collective13CollectiveMmaINS1_35MainloopSm100TmaUmmaWarpSpecializedILi2ELi2ELi4ENS5_IJNS4_1CILi2EEENSA_ILi4EEENSA_ILi1EEEEEEEENS5_IJNSA_ILi256EEENSA_ILi64EEENSA_ILi128EEEEEENS_10tfloat32_tENS5_IJlSD_lEEESK_SL_NS4_8TiledMMAINS4_8MMA_AtomIJNS4_23SM100_MMA_TF32_2x1SM_SSISK_SK_fLi256ELi64ELNS4_4UMMA5MajorE0ELSQ_0ELNSP_7ScaleInE0ELSR_0EEEEEENS4_6LayoutINS5_IJSD_SD_SD_EEENS5_IJNSA_ILi0EEESW_SW_EEEEENS5_IJNS4_10UnderscoreESZ_SZ_EEEEENS4_28SM100_TMA_2SM_LOAD_MULTICASTENS4_14ComposedLayoutINS4_7SwizzleILi3ELi4ELi3EEENS4_18smem_ptr_flag_bitsILi32EEENSU_INS5_IJNSA_ILi8EEENSA_ILi32EEEEEENS5_IJS19_SD_EEEEEEEvNS4_8identityENS4_18SM100_TMA_2SM_LOADES1D_vS1E_EENS_8epilogue10collective18CollectiveEpilogueINS1H_23Sm100TmaWarpSpecializedILi4ELi2ELi16ELb1ELb0EEEJNS5_IJSI_SH_SI_EEENS5_IJNSU_ISI_SD_EENSU_INSA_ILi16EEESD_EEEEESK_SL_SK_SL_NS1H_6fusion15FusionCallbacksIS1L_NS1R_17LinearCombinationISK_fSK_fLNS_15FloatRoundStyleE2EEES1M_S1Q_JEEENS4_5SM1004TMEM4LOAD26SM100_TMEM_LOAD_32dp32b16xENS4_13SM90_TMA_LOADENS13_INS14_ILi2ELi4ELi3EEES17_NSU_INS5_IJS18_S1O_EEENS5_IJS1O_SD_EEEEEEENS4_39AutoVectorizingCopyWithAssumedAlignmentILi128EEENS4_14SM90_TMA_STOREES26_S28_S28_EEEvvEEEEvNT_6ParamsE)
	.align		4
        /*000c*/ 	.word	index@(__assertfail)
	.align		4
        /*0010*/ 	.word	0x00000000
	.align		4
        /*0014*/ 	.word	0xfffffffe
	.align		4
        /*0018*/ 	.word	0x00000000
	.align		4
        /*001c*/ 	.word	0xfffffffd
	.align		4
        /*0020*/ 	.word	0x00000000
	.align		4
        /*0024*/ 	.word	0xfffffffc


//--------------------- .nv.constant4             --------------------------
	.section	.nv.constant4,"a",@progbits
	.align	8
	.align		8
.nv.constant4:
        /*0000*/ 	.dword	__assertfail
	.align		8
        /*0008*/ 	.dword	__unnamed_1
	.align		8
        /*0010*/ 	.dword	__unnamed_2
	.align		8
        /*0018*/ 	.dword	_ZN40_INTERNAL_cea7d001_4_k_cu_0429380d_256234cuda3std3__45__cpo5beginE
	.align		8
        /*0020*/ 	.dword	_ZN40_INTERNAL_cea7d001_4_k_cu_0429380d_256234cuda3std3__45__cpo3endE
	.align		8
        /*0028*/ 	.dword	_ZN40_INTERNAL_cea7d001_4_k_cu_0429380d_256234cuda3std3__45__cpo6cbeginE
	.align		8
        /*0030*/ 	.dword	_ZN40_INTERNAL_cea7d001_4_k_cu_0429380d_256234cuda3std3__45__cpo4cendE
	.align		8
        /*0038*/ 	.dword	_ZN40_INTERNAL_cea7d001_4_k_cu_0429380d_256234cuda3std3__442_GLOBAL__N__cea7d001_4_k_cu_0429380d_256236ignoreE
	.align		8
        /*0040*/ 	.dword	_ZN40_INTERNAL_cea7d001_4_k_cu_0429380d_256234cuda3std3__419piecewise_constructE
	.align		8
        /*0048*/ 	.dword	_ZN40_INTERNAL_cea7d001_4_k_cu_0429380d_256234cuda3std3__48in_placeE
	.align		8
        /*0050*/ 	.dword	_ZN40_INTERNAL_cea7d001_4_k_cu_0429380d_256234cuda3std6ranges3__45__cpo4swapE
	.align		8
        /*0058*/ 	.dword	_ZN40_INTERNAL_cea7d001_4_k_cu_0429380d_256234cuda3std6ranges3__45__cpo9iter_moveE
	.align		8
        /*0060*/ 	.dword	_ZN40_INTERNAL_cea7d001_4_k_cu_0429380d_256234cute7productE
	.align		8
        /*0068*/ 	.dword	_ZN40_INTERNAL_cea7d001_4_k_cu_0429380d_256234cute1_E
	.align		8
        /*0070*/ 	.dword	$str$25
	.align		8
        /*0078*/ 	.dword	$str$26
	.align		8
        /*0080*/ 	.dword	$str$27
	.align		8
        /*0088*/ 	.dword	$str$28


//--------------------- .text._ZN7cutlass13device_kernelINS_4gemm6kernel13GemmUniversalIN4cute5tupleIJiiiiEEENS1_10collective13CollectiveMmaINS1_35MainloopSm100TmaUmmaWarpSpecializedILi2ELi2ELi4ENS5_IJNS4_1CILi2EEENSA_ILi4EEENSA_ILi1EEEEEEEENS5_IJNSA_ILi256EEENSA_ILi64EEENSA_ILi128EEEEEENS_10tfloat32_tENS5_IJlSD_lEEESK_SL_NS4_8TiledMMAINS4_8MMA_AtomIJNS4_23SM100_MMA_TF32_2x1SM_SSISK_SK_fLi256ELi64ELNS4_4UMMA5MajorE0ELSQ_0ELNSP_7ScaleInE0ELSR_0EEEEEENS4_6LayoutINS5_IJSD_SD_SD_EEENS5_IJNSA_ILi0EEESW_SW_EEEEENS5_IJNS4_10UnderscoreESZ_SZ_EEEEENS4_28SM100_TMA_2SM_LOAD_MULTICASTENS4_14ComposedLayoutINS4_7SwizzleILi3ELi4ELi3EEENS4_18smem_ptr_flag_bitsILi32EEENSU_INS5_IJNSA_ILi8EEENSA_ILi32EEEEEENS5_IJS19_SD_EEEEEEEvNS4_8identityENS4_18SM100_TMA_2SM_LOADES1D_vS1E_EENS_8epilogue10collective18CollectiveEpilogueINS1H_23Sm100TmaWarpSpecializedILi4ELi2ELi16ELb1ELb0EEEJNS5_IJSI_SH_SI_EEENS5_IJNSU_ISI_SD_EENSU_INSA_ILi16EEESD_EEEEESK_SL_SK_SL_NS1H_6fusion15FusionCallbacksIS1L_NS1R_17LinearCombinationISK_fSK_fLNS_15FloatRoundStyleE2EEES1M_S1Q_JEEENS4_5SM1004TMEM4LOAD26SM100_TMEM_LOAD_32dp32b16xENS4_13SM90_TMA_LOADENS13_INS14_ILi2ELi4ELi3EEES17_NSU_INS5_IJS18_S1O_EEENS5_IJS1O_SD_EEEEEEENS4_39AutoVectorizingCopyWithAssumedAlignmentILi128EEENS4_14SM90_TMA_STOREES26_S28_S28_EEEvvEEEEvNT_6ParamsE --------------------------
	.section	.text._ZN7cutlass13device_kernelINS_4gemm6kernel13GemmUniversalIN4cute5tupleIJiiiiEEENS1_10collective13CollectiveMmaINS1_35MainloopSm100TmaUmmaWarpSpecializedILi2ELi2ELi4ENS5_IJNS4_1CILi2EEENSA_ILi4EEENSA_ILi1EEEEEEEENS5_IJNSA_ILi256EEENSA_ILi64EEENSA_ILi128EEEEEENS_10tfloat32_tENS5_IJlSD_lEEESK_SL_NS4_8TiledMMAINS4_8MMA_AtomIJNS4_23SM100_MMA_TF32_2x1SM_SSISK_SK_fLi256ELi64ELNS4_4UMMA5MajorE0ELSQ_0ELNSP_7ScaleInE0ELSR_0EEEEEENS4_6LayoutINS5_IJSD_SD_SD_EEENS5_IJNSA_ILi0EEESW_SW_EEEEENS5_IJNS4_10UnderscoreESZ_SZ_EEEEENS4_28SM100_TMA_2SM_LOAD_MULTICASTENS4_14ComposedLayoutINS4_7SwizzleILi3ELi4ELi3EEENS4_18smem_ptr_flag_bitsILi32EEENSU_INS5_IJNSA_ILi8EEENSA_ILi32EEEEEENS5_IJS19_SD_EEEEEEEvNS4_8identityENS4_18SM100_TMA_2SM_LOADES1D_vS1E_EENS_8epilogue10collective18CollectiveEpilogueINS1H_23Sm100TmaWarpSpecializedILi4ELi2ELi16ELb1ELb0EEEJNS5_IJSI_SH_SI_EEENS5_IJNSU_ISI_SD_EENSU_INSA_ILi16EEESD_EEEEESK_SL_SK_SL_NS1H_6fusion15FusionCallbacksIS1L_NS1R_17LinearCombinationISK_fSK_fLNS_15FloatRoundStyleE2EEES1M_S1Q_JEEENS4_5SM1004TMEM4LOAD26SM100_TMEM_LOAD_32dp32b16xENS4_13SM90_TMA_LOADENS13_INS14_ILi2ELi4ELi3EEES17_NSU_INS5_IJS18_S1O_EEENS5_IJS1O_SD_EEEEEEENS4_39AutoVectorizingCopyWithAssumedAlignmentILi128EEENS4_14SM90_TMA_STOREES26_S28_S28_EEEvvEEEEvNT_6ParamsE,"ax",@progbits
	.align	128
.text._ZN7cutlass13device_kernelINS_4gemm6kernel13GemmUniversalIN4cute5tupleIJiiiiEEENS1_10collective13CollectiveMmaINS1_35MainloopSm100TmaUmmaWarpSpecializedILi2ELi2ELi4ENS5_IJNS4_1CILi2EEENSA_ILi4EEENSA_ILi1EEEEEEEENS5_IJNSA_ILi256EEENSA_ILi64EEENSA_ILi128EEEEEENS_10tfloat32_tENS5_IJlSD_lEEESK_SL_NS4_8TiledMMAINS4_8MMA_AtomIJNS4_23SM100_MMA_TF32_2x1SM_SSISK_SK_fLi256ELi64ELNS4_4UMMA5MajorE0ELSQ_0ELNSP_7ScaleInE0ELSR_0EEEEEENS4_6LayoutINS5_IJSD_SD_SD_EEENS5_IJNSA_ILi0EEESW_SW_EEEEENS5_IJNS4_10UnderscoreESZ_SZ_EEEEENS4_28SM100_TMA_2SM_LOAD_MULTICASTENS4_14ComposedLayoutINS4_7SwizzleILi3ELi4ELi3EEENS4_18smem_ptr_flag_bitsILi32EEENSU_INS5_IJNSA_ILi8EEENSA_ILi32EEEEEENS5_IJS19_SD_EEEEEEEvNS4_8identityENS4_18SM100_TMA_2SM_LOADES1D_vS1E_EENS_8epilogue10collective18CollectiveEpilogueINS1H_23Sm100TmaWarpSpecializedILi4ELi2ELi16ELb1ELb0EEEJNS5_IJSI_SH_SI_EEENS5_IJNSU_ISI_SD_EENSU_INSA_ILi16EEESD_EEEEESK_SL_SK_SL_NS1H_6fusion15FusionCallbacksIS1L_NS1R_17LinearCombinationISK_fSK_fLNS_15FloatRoundStyleE2EEES1M_S1Q_JEEENS4_5SM1004TMEM4LOAD26SM100_TMEM_LOAD_32dp32b16xENS4_13SM90_TMA_LOADENS13_INS14_ILi2ELi4ELi3EEES17_NSU_INS5_IJS18_S1O_EEENS5_IJS1O_SD_EEEEEEENS4_39AutoVectorizingCopyWithAssumedAlignmentILi128EEENS4_14SM90_TMA_STOREES26_S28_S28_EEEvvEEEEvNT_6ParamsE:
        .type           _ZN7cutlass13device_kernelINS_4gemm6kernel13GemmUniversalIN4cute5tupleIJiiiiEEENS1_10collective13CollectiveMmaINS1_35MainloopSm100TmaUmmaWarpSpecializedILi2ELi2ELi4ENS5_IJNS4_1CILi2EEENSA_ILi4EEENSA_ILi1EEEEEEEENS5_IJNSA_ILi256EEENSA_ILi64EEENSA_ILi128EEEEEENS_10tfloat32_tENS5_IJlSD_lEEESK_SL_NS4_8TiledMMAINS4_8MMA_AtomIJNS4_23SM100_MMA_TF32_2x1SM_SSISK_SK_fLi256ELi64ELNS4_4UMMA5MajorE0ELSQ_0ELNSP_7ScaleInE0ELSR_0EEEEEENS4_6LayoutINS5_IJSD_SD_SD_EEENS5_IJNSA_ILi0EEESW_SW_EEEEENS5_IJNS4_10UnderscoreESZ_SZ_EEEEENS4_28SM100_TMA_2SM_LOAD_MULTICASTENS4_14ComposedLayoutINS4_7SwizzleILi3ELi4ELi3EEENS4_18smem_ptr_flag_bitsILi32EEENSU_INS5_IJNSA_ILi8EEENSA_ILi32EEEEEENS5_IJS19_SD_EEEEEEEvNS4_8identityENS4_18SM100_TMA_2SM_LOADES1D_vS1E_EENS_8epilogue10collective18CollectiveEpilogueINS1H_23Sm100TmaWarpSpecializedILi4ELi2ELi16ELb1ELb0EEEJNS5_IJSI_SH_SI_EEENS5_IJNSU_ISI_SD_EENSU_INSA_ILi16EEESD_EEEEESK_SL_SK_SL_NS1H_6fusion15FusionCallbacksIS1L_NS1R_17LinearCombinationISK_fSK_fLNS_15FloatRoundStyleE2EEES1M_S1Q_JEEENS4_5SM1004TMEM4LOAD26SM100_TMEM_LOAD_32dp32b16xENS4_13SM90_TMA_LOADENS13_INS14_ILi2ELi4ELi3EEES17_NSU_INS5_IJS18_S1O_EEENS5_IJS1O_SD_EEEEEEENS4_39AutoVectorizingCopyWithAssumedAlignmentILi128EEENS4_14SM90_TMA_STOREES26_S28_S28_EEEvvEEEEvNT_6ParamsE,@function
        .size           _ZN7cutlass13device_kernelINS_4gemm6kernel13GemmUniversalIN4cute5tupleIJiiiiEEENS1_10collective13CollectiveMmaINS1_35MainloopSm100TmaUmmaWarpSpecializedILi2ELi2ELi4ENS5_IJNS4_1CILi2EEENSA_ILi4EEENSA_ILi1EEEEEEEENS5_IJNSA_ILi256EEENSA_ILi64EEENSA_ILi128EEEEEENS_10tfloat32_tENS5_IJlSD_lEEESK_SL_NS4_8TiledMMAINS4_8MMA_AtomIJNS4_23SM100_MMA_TF32_2x1SM_SSISK_SK_fLi256ELi64ELNS4_4UMMA5MajorE0ELSQ_0ELNSP_7ScaleInE0ELSR_0EEEEEENS4_6LayoutINS5_IJSD_SD_SD_EEENS5_IJNSA_ILi0EEESW_SW_EEEEENS5_IJNS4_10UnderscoreESZ_SZ_EEEEENS4_28SM100_TMA_2SM_LOAD_MULTICASTENS4_14ComposedLayoutINS4_7SwizzleILi3ELi4ELi3EEENS4_18smem_ptr_flag_bitsILi32EEENSU_INS5_IJNSA_ILi8EEENSA_ILi32EEEEEENS5_IJS19_SD_EEEEEEEvNS4_8identityENS4_18SM100_TMA_2SM_LOADES1D_vS1E_EENS_8epilogue10collective18CollectiveEpilogueINS1H_23Sm100TmaWarpSpecializedILi4ELi2ELi16ELb1ELb0EEEJNS5_IJSI_SH_SI_EEENS5_IJNSU_ISI_SD_EENSU_INSA_ILi16EEESD_EEEEESK_SL_SK_SL_NS1H_6fusion15FusionCallbacksIS1L_NS1R_17LinearCombinationISK_fSK_fLNS_15FloatRoundStyleE2EEES1M_S1Q_JEEENS4_5SM1004TMEM4LOAD26SM100_TMEM_LOAD_32dp32b16xENS4_13SM90_TMA_LOADENS13_INS14_ILi2ELi4ELi3EEES17_NSU_INS5_IJS18_S1O_EEENS5_IJS1O_SD_EEEEEEENS4_39AutoVectorizingCopyWithAssumedAlignmentILi128EEENS4_14SM90_TMA_STOREES26_S28_S28_EEEvvEEEEvNT_6ParamsE,(.L_x_195 - _ZN7cutlass13device_kernelINS_4gemm6kernel13GemmUniversalIN4cute5tupleIJiiiiEEENS1_10collective13CollectiveMmaINS1_35MainloopSm100TmaUmmaWarpSpecializedILi2ELi2ELi4ENS5_IJNS4_1CILi2EEENSA_ILi4EEENSA_ILi1EEEEEEEENS5_IJNSA_ILi256EEENSA_ILi64EEENSA_ILi128EEEEEENS_10tfloat32_tENS5_IJlSD_lEEESK_SL_NS4_8TiledMMAINS4_8MMA_AtomIJNS4_23SM100_MMA_TF32_2x1SM_SSISK_SK_fLi256ELi64ELNS4_4UMMA5MajorE0ELSQ_0ELNSP_7ScaleInE0ELSR_0EEEEEENS4_6LayoutINS5_IJSD_SD_SD_EEENS5_IJNSA_ILi0EEESW_SW_EEEEENS5_IJNS4_10UnderscoreESZ_SZ_EEEEENS4_28SM100_TMA_2SM_LOAD_MULTICASTENS4_14ComposedLayoutINS4_7SwizzleILi3ELi4ELi3EEENS4_18smem_ptr_flag_bitsILi32EEENSU_INS5_IJNSA_ILi8EEENSA_ILi32EEEEEENS5_IJS19_SD_EEEEEEEvNS4_8identityENS4_18SM100_TMA_2SM_LOADES1D_vS1E_EENS_8epilogue10collective18CollectiveEpilogueINS1H_23Sm100TmaWarpSpecializedILi4ELi2ELi16ELb1ELb0EEEJNS5_IJSI_SH_SI_EEENS5_IJNSU_ISI_SD_EENSU_INSA_ILi16EEESD_EEEEESK_SL_SK_SL_NS1H_6fusion15FusionCallbacksIS1L_NS1R_17LinearCombinationISK_fSK_fLNS_15FloatRoundStyleE2EEES1M_S1Q_JEEENS4_5SM1004TMEM4LOAD26SM100_TMEM_LOAD_32dp32b16xENS4_13SM90_TMA_LOADENS13_INS14_ILi2ELi4ELi3EEES17_NSU_INS5_IJS18_S1O_EEENS5_IJS1O_SD_EEEEEEENS4_39AutoVectorizingCopyWithAssumedAlignmentILi128EEENS4_14SM90_TMA_STOREES26_S28_S28_EEEvvEEEEvNT_6ParamsE)
        .other          _ZN7cutlass13device_kernelINS_4gemm6kernel13GemmUniversalIN4cute5tupleIJiiiiEEENS1_10collective13CollectiveMmaINS1_35MainloopSm100TmaUmmaWarpSpecializedILi2ELi2ELi4ENS5_IJNS4_1CILi2EEENSA_ILi4EEENSA_ILi1EEEEEEEENS5_IJNSA_ILi256EEENSA_ILi64EEENSA_ILi128EEEEEENS_10tfloat32_tENS5_IJlSD_lEEESK_SL_NS4_8TiledMMAINS4_8MMA_AtomIJNS4_23SM100_MMA_TF32_2x1SM_SSISK_SK_fLi256ELi64ELNS4_4UMMA5MajorE0ELSQ_0ELNSP_7ScaleInE0ELSR_0EEEEEENS4_6LayoutINS5_IJSD_SD_SD_EEENS5_IJNSA_ILi0EEESW_SW_EEEEENS5_IJNS4_10UnderscoreESZ_SZ_EEEEENS4_28SM100_TMA_2SM_LOAD_MULTICASTENS4_14ComposedLayoutINS4_7SwizzleILi3ELi4ELi3EEENS4_18smem_ptr_flag_bitsILi32EEENSU_INS5_IJNSA_ILi8EEENSA_ILi32EEEEEENS5_IJS19_SD_EEEEEEEvNS4_8identityENS4_18SM100_TMA_2SM_LOADES1D_vS1E_EENS_8epilogue10collective18CollectiveEpilogueINS1H_23Sm100TmaWarpSpecializedILi4ELi2ELi16ELb1ELb0EEEJNS5_IJSI_SH_SI_EEENS5_IJNSU_ISI_SD_EENSU_INSA_ILi16EEESD_EEEEESK_SL_SK_SL_NS1H_6fusion15FusionCallbacksIS1L_NS1R_17LinearCombinationISK_fSK_fLNS_15FloatRoundStyleE2EEES1M_S1Q_JEEENS4_5SM1004TMEM4LOAD26SM100_TMEM_LOAD_32dp32b16xENS4_13SM90_TMA_LOADENS13_INS14_ILi2ELi4ELi3EEES17_NSU_INS5_IJS18_S1O_EEENS5_IJS1O_SD_EEEEEEENS4_39AutoVectorizingCopyWithAssumedAlignmentILi128EEENS4_14SM90_TMA_STOREES26_S28_S28_EEEvvEEEEvNT_6ParamsE,@"STO_CUDA_ENTRY STV_DEFAULT"
_ZN7cutlass13device_kernelINS_4gemm6kernel13GemmUniversalIN4cute5tupleIJiiiiEEENS1_10collective13CollectiveMmaINS1_35MainloopSm100TmaUmmaWarpSpecializedILi2ELi2ELi4ENS5_IJNS4_1CILi2EEENSA_ILi4EEENSA_ILi1EEEEEEEENS5_IJNSA_ILi256EEENSA_ILi64EEENSA_ILi128EEEEEENS_10tfloat32_tENS5_IJlSD_lEEESK_SL_NS4_8TiledMMAINS4_8MMA_AtomIJNS4_23SM100_MMA_TF32_2x1SM_SSISK_SK_fLi256ELi64ELNS4_4UMMA5MajorE0ELSQ_0ELNSP_7ScaleInE0ELSR_0EEEEEENS4_6LayoutINS5_IJSD_SD_SD_EEENS5_IJNSA_ILi0EEESW_SW_EEEEENS5_IJNS4_10UnderscoreESZ_SZ_EEEEENS4_28SM100_TMA_2SM_LOAD_MULTICASTENS4_14ComposedLayoutINS4_7SwizzleILi3ELi4ELi3EEENS4_18smem_ptr_flag_bitsILi32EEENSU_INS5_IJNSA_ILi8EEENSA_ILi32EEEEEENS5_IJS19_SD_EEEEEEEvNS4_8identityENS4_18SM100_TMA_2SM_LOADES1D_vS1E_EENS_8epilogue10collective18CollectiveEpilogueINS1H_23Sm100TmaWarpSpecializedILi4ELi2ELi16ELb1ELb0EEEJNS5_IJSI_SH_SI_EEENS5_IJNSU_ISI_SD_EENSU_INSA_ILi16EEESD_EEEEESK_SL_SK_SL_NS1H_6fusion15FusionCallbacksIS1L_NS1R_17LinearCombinationISK_fSK_fLNS_15FloatRoundStyleE2EEES1M_S1Q_JEEENS4_5SM1004TMEM4LOAD26SM100_TMEM_LOAD_32dp32b16xENS4_13SM90_TMA_LOADENS13_INS14_ILi2ELi4ELi3EEES17_NSU_INS5_IJS18_S1O_EEENS5_IJS1O_SD_EEEEEEENS4_39AutoVectorizingCopyWithAssumedAlignmentILi128EEENS4_14SM90_TMA_STOREES26_S28_S28_EEEvvEEEEvNT_6ParamsE:
[----:B------:R-:W1:Y:S01]  /*0000*/  LDC R1, c[0x0][0x37c] ;  /* 0x0000df00ff017b82 */ /* 0x000e620000000800 */
[----:B------:R-:W2:Y:S01]  /*0010*/  S2R R70, SR_TID.X ;  /* 0x0000000000467919 */ /* 0x000ea20000002100 */
[----:B------:R-:W3:Y:S06]  /*0020*/  LDCU.64 UR8, c[0x0][0x890] ;  /* 0x00011200ff0877ac */ /* 0x000eec0008000a00 */
[----:B------:R-:W4:Y:S01]  /*0030*/  S2UR UR61, SR_CgaCtaId ;  /* 0x00000000003d79c3 */ /* 0x000f220000008800 */
[----:B------:R-:W-:Y:S02]  /*0040*/  PRMT R56, RZ, 0x7610, R56 ;  /* 0x00007610ff387816 */ /* 0x000fe40000000038 */
[----:B------:R-:W-:-:S02]  /*0050*/  ELECT P0, URZ, PT ;  /* 0x0000000000ff782f */ /* 0x000fc40003800000 */
[----:B---3--:R-:W-:-:S04]  /*0060*/  ISETP.NE.U32.AND P1, PT, RZ, UR8, PT ;  /* 0x00000008ff007c0c */ /* 0x008fc8000bf25070 */
[----:B------:R-:W-:Y:S01]  /*0070*/  ISETP.NE.AND.EX P2, PT, RZ, UR9, PT, P1 ;  /* 0x00000009ff007c0c */ /* 0x000fe2000bf45310 */
[----:B----4-:R-:W-:Y:S02]  /*0080*/  ULOP3.LUT UR5, UR61, 0x1, URZ, 0xc0, !UPT ;  /* 0x000000013d057892 */ /* 0x010fe4000f8ec0ff */
[----:B------:R-:W-:Y:S01]  /*0090*/  ULOP3.LUT UR4, UR61, 0x1, URZ, 0x3c, !UPT ;  /* 0x000000013d047892 */ /* 0x000fe2000f8e3cff */
[----:B--2---:R-:W-:-:S03]  /*00a0*/  SHF.R.U32.HI R57, RZ, 0x5, R70 ;  /* 0x00000005ff397819 */ /* 0x004fc60000011646 */
[----:B------:R-:W-:Y:S02]  /*00b0*/  IMAD.U32 R2, RZ, RZ, UR5 ;  /* 0x00000005ff027e24 */ /* 0x000fe4000f8e00ff */
[----:B------:R-:W2:Y:S02]  /*00c0*/  SHFL.IDX PT, R0, R57, RZ, 0x1f ;  /* 0x00001fff39007589 */ /* 0x000ea400000e0000 */
[----:B--2---:R-:W-:Y:S01]  /*00d0*/  R2UR UR21, R0 ;  /* 0x00000000001572ca */ /* 0x004fe200000e0000 */
[----:B------:R-:W-:Y:S01]  /*00e0*/  IMAD.U32 R0, RZ, RZ, UR4 ;  /* 0x00000004ff007e24 */ /* 0x000fe2000f8e00ff */
[----:B-1----:R-:W-:-:S13]  /*00f0*/  @P2 BRA `(.L_x_0) ;  /* 0x0000000000302947 */ /* 0x002fda0003800000 */
[----:B------:R-:W1:Y:S02]  /*0100*/  LDCU.64 UR4, c[0x0][0x888] ;  /* 0x00011100ff0477ac */ /* 0x000e640008000a00 */
[----:B-1----:R-:W-:-:S04]  /*0110*/  UISETP.NE.U32.AND UP0, UPT, UR4, URZ, UPT ;  /* 0x000000ff0400728c */ /* 0x002fc8000bf05070 */
[----:B------:R-:W-:-:S09]  /*0120*/  UISETP.NE.AND.EX UP0, UPT, UR5, URZ, UPT, UP0 ;  /* 0x000000ff0500728c */ /* 0x000fd2000bf05300 */
[----:B------:R-:W-:Y:S05]  /*0130*/  BRA.U !UP0, `(.L_x_1) ;  /* 0x0000000108147547 */ /* 0x000fea000b800000 */
[----:B------:R-:W1:Y:S01]  /*0140*/  LDC.64 R26, c[0x0][0x888] ;  /* 0x00022200ff1a7b82 */ /* 0x000e620000000a00 */
[----:B------:R-:W1:Y:S02]  /*0150*/  LDCU.64 UR4, c[0x0][0x358] ;  /* 0x00006b00ff0477ac */ /* 0x000e640008000a00 */
[----:B-1----:R1:W5:Y:S01]  /*0160*/  LDG.E R26, desc[UR4][R26.64] ;  /* 0x000000041a1a7981 */ /* 0x002362000c1e1900 */
[----:B------:R-:W-:Y:S01]  /*0170*/  HFMA2 R56, -RZ, RZ, 0, 5.9604644775390625e-08 ;  /* 0x00000001ff387431 */ /* 0x000fe200000001ff */
[----:B------:R-:W-:Y:S05]  /*0180*/  BRA `(.L_x_0) ;  /* 0x00000000000c7947 */ /* 0x000fea0003800000 */
.L_x_1:
[----:B------:R-:W1:Y:S01]  /*0190*/  LDCU UR4, c[0x0][0x880] ;  /* 0x00011000ff0477ac */ /* 0x000e620008000800 */
[----:B------:R-:W-:Y:S01]  /*01a0*/  HFMA2 R56, -RZ, RZ, 0, 5.9604644775390625e-08 ;  /* 0x00000001ff387431 */ /* 0x000fe200000001ff */
[----:B-1----:R-:W-:-:S07]  /*01b0*/  MOV R26, UR4 ;  /* 0x00000004001a7c02 */ /* 0x002fce0008000f00 */
.L_x_0:
[----:B------:R-:W2:Y:S02]  /*01c0*/  LDCU.64 UR4, c[0x0][0x8b0] ;  /* 0x00011600ff0477ac */ /* 0x000ea40008000a00 */
[----:B--2---:R-:W-:-:S04]  /*01d0*/  UISETP.NE.U32.AND UP0, UPT, UR4, URZ, UPT ;  /* 0x000000ff0400728c */ /* 0x004fc8000bf05070 */
[----:B------:R-:W-:-:S09]  /*01e0*/  UISETP.NE.AND.EX UP0, UPT, UR5, URZ, UPT, UP0 ;  /* 0x000000ff0500728c */ /* 0x000fd2000bf05300 */
[----:B------:R-:W-:Y:S05]  /*01f0*/  BRA.U UP0, `(.L_x_2) ;  /* 0x0000000100287547 */ /* 0x000fea000b800000 */
[----:B------:R-:W2:Y:S02]  /*0200*/  LDCU.64 UR4, c[0x0][0x8a8] ;  /* 0x00011500ff0477ac */ /* 0x000ea40008000a00 */
[----:B--2---:R-:W-:-:S04]  /*0210*/  UISETP.NE.U32.AND UP0, UPT, UR4, URZ, UPT ;  /* 0x000000ff0400728c */ /* 0x004fc8000bf05070 */
[----:B------:R-:W-:-:S09]  /*0220*/  UISETP.NE.AND.EX UP0, UPT, UR5, URZ, UPT, UP0 ;  /* 0x000000ff0500728c */ /* 0x000fd2000bf05300 */
[----:B------:R-:W-:Y:S05]  /*0230*/  BRA.U !UP0, `(.L_x_3) ;  /* 0x0000000108107547 */ /* 0x000fea000b800000 */
[----:B------:R-:W2:Y:S01]  /*0240*/  LDC.64 R24, c[0x0][0x8a8] ;  /* 0x00022a00ff187b82 */ /* 0x000ea20000000a00 */
[----:B------:R-:W2:Y:S02]  /*0250*/  LDCU.64 UR4, c[0x0][0x358] ;  /* 0x00006b00ff0477ac */ /* 0x000ea40008000a00 */
[----:B--2---:R2:W5:Y:S01]  /*0260*/  LDG.E R24, desc[UR4][R24.64] ;  /* 0x0000000418187981 */ /* 0x004562000c1e1900 */
[----:B------:R-:W-:Y:S05]  /*0270*/  BRA `(.L_x_2) ;  /* 0x0000000000087947 */ /* 0x000fea0003800000 */
.L_x_3:
[----:B------:R-:W2:Y:S02]  /*0280*/  LDCU UR4, c[0x0][0x8a0] ;  /* 0x00011400ff0477ac */ /* 0x000ea40008000800 */
[----:B--2---:R-:W-:Y:S02]  /*0290*/  MOV R24, UR4 ;  /* 0x0000000400187c02 */ /* 0x004fe40008000f00 */
.L_x_2:
[----:B------:R-:W-:Y:S01]  /*02a0*/  IMAD.U32 R3, RZ, RZ, UR21 ;  /* 0x00000015ff037e24 */ /* 0x000fe2000f8e00ff */
[----:B------:R-:W-:Y:S04]  /*02b0*/  BSSY.RECONVERGENT B0, `(.L_x_4) ;  /* 0x000000c000007945 */ /* 0x000fe80003800200 */
[C---:B------:R-:W-:Y:S02]  /*02c0*/  ISETP.NE.OR P3, PT, R3.reuse, 0x1, !P0 ;  /* 0x000000010300780c */ /* 0x040fe40004765670 */
[----:B------:R-:W-:-:S11]  /*02d0*/  ISETP.NE.OR P2, PT, R3, 0x3, !P0 ;  /* 0x000000030300780c */ /* 0x000fd60004745670 */
[----:B------:R-:W-:Y:S05]  /*02e0*/  @P3 BRA `(.L_x_5) ;  /* 0x0000000000203947 */ /* 0x000fea0003800000 */
[----:B------:R-:W3:Y:S02]  /*02f0*/  LDCU.64 UR4, c[0x0][0x348] ;  /* 0x00006900ff0477ac */ /* 0x000ee40008000a00 */
[----:B---3--:R-:W-:Y:S02]  /*0300*/  UIADD3 UR6, UP1, UPT, UR4, 0x80, URZ ;  /* 0x0000008004067890 */ /* 0x008fe4000ff3e0ff */
[----:B------:R-:W-:Y:S02]  /*0310*/  UIADD3 UR4, UP0, UPT, UR4, 0x180, URZ ;  /* 0x0000018004047890 */ /* 0x000fe4000ff1e0ff */
[----:B------:R-:W-:Y:S02]  /*0320*/  UIADD3.X UR7, UPT, UPT, URZ, UR5, URZ, UP1, !UPT ;  /* 0x00000005ff077290 */ /* 0x000fe40008ffe4ff */
[----:B------:R-:W-:-:S07]  /*0330*/  UIADD3.X UR5, UPT, UPT, URZ, UR5, URZ, UP0, !UPT ;  /* 0x00000005ff057290 */ /* 0x000fce00087fe4ff */
[----:B------:R3:W-:Y:S02]  /*0340*/  UTMACCTL.PF [UR6] ;  /* 0x00000000060079b9 */ /* 0x0007e40008040000 */
[----:B------:R3:W-:Y:S02]  /*0350*/  UTMACCTL.PF [UR4] ;  /* 0x00000000040079b9 */ /* 0x0007e40008040000 */
[----:B---3--:R-:W-:Y:S01]  /*0360*/  NOP ;  /* 0x0000000000007918 */ /* 0x008fe20000000000 */
.L_x_5:
[----:B------:R-:W-:Y:S05]  /*0370*/  BSYNC.RECONVERGENT B0 ;  /* 0x0000000000007941 */ /* 0x000fea0003800200 */
.L_x_4:
[----:B------:R-:W-:Y:S04]  /*0380*/  BSSY.RECONVERGENT B0, `(.L_x_6) ;  /* 0x000000a000007945 */ /* 0x000fe80003800200 */
        /* <DEDUP_REMOVED lines=9> */
.L_x_7:
[----:B------:R-:W-:Y:S05]  /*0420*/  BSYNC.RECONVERGENT B0 ;  /* 0x0000000000007941 */ /* 0x000fea0003800200 */
.L_x_6:
[----:B------:R-:W3:Y:S01]  /*0430*/  LDCU.64 UR4, c[0x0][0x888] ;  /* 0x00011100ff0477ac */ /* 0x000ee20008000a00 */
[----:B------:R-:W-:Y:S01]  /*0440*/  ISETP.NE.AND.EX P1, PT, RZ, UR9, PT, P1 ;  /* 0x00000009ff007c0c */ /* 0x000fe2000bf25310 */
[----:B------:R-:W-:Y:S01]  /*0450*/  UPLOP3.LUT UP4, UPT, UPT, UPT, UPT, 0x80, 0x8 ;  /* 0x000000000008789c */ /* 0x000fe20003f8f070 */
[----:B---3--:R-:W-:-:S04]  /*0460*/  ISETP.NE.U32.AND P2, PT, RZ, UR4, PT ;  /* 0x00000004ff007c0c */ /* 0x008fc8000bf45070 */
[----:B------:R-:W-:-:S13]  /*0470*/  ISETP.NE.AND.EX P2, PT, RZ, UR5, PT, P2 ;  /* 0x00000005ff007c0c */ /* 0x000fda000bf45320 */
[----:B------:R-:W-:Y:S05]  /*0480*/  @P2 BRA P1, `(.L_x_8) ;  /* 0x0000000000282947 */ /* 0x000fea0000800000 */
[----:B------:R-:W-:Y:S01]  /*0490*/  UISETP.NE.U32.AND UP0, UPT, UR8, URZ, UPT ;  /* 0x000000ff0800728c */ /* 0x000fe2000bf05070 */
[----:B-----5:R-:W-:Y:S01]  /*04a0*/  FSETP.NEU.AND P1, PT, R26, RZ, PT ;  /* 0x000000ff1a00720b */ /* 0x020fe20003f2d000 */
[----:B------:R-:W-:Y:S02]  /*04b0*/  UISETP.NE.U32.AND UP2, UPT, UR4, URZ, UPT ;  /* 0x000000ff0400728c */ /* 0x000fe4000bf45070 */
[----:B------:R-:W-:Y:S02]  /*04c0*/  UISETP.NE.AND.EX UP1, UPT, UR9, URZ, UPT, UP0 ;  /* 0x000000ff0900728c */ /* 0x000fe4000bf25300 */
[----:B------:R-:W-:-:S04]  /*04d0*/  UISETP.NE.AND.EX UP0, UPT, UR5, URZ, UPT, UP2 ;  /* 0x000000ff0500728c */ /* 0x000fc8000bf05320 */
[----:B------:R-:W-:-:S04]  /*04e0*/  USEL UR4, URZ, 0xffffffff, UP0 ;  /* 0xffffffffff047887 */ /* 0x000fc80008000000 */
[----:B------:R-:W-:Y:S01]  /*04f0*/  VOTEU.ANY UP0, P1 ;  /* 0x0000000000ff7886 */ /* 0x000fe20000800100 */
[----:B------:R-:W-:-:S04]  /*0500*/  @!UP1 USEL UR4, URZ, 0xffffffff, UP0 ;  /* 0xffffffffff049887 */ /* 0x000fc80008000000 */
[----:B------:R-:W-:-:S04]  /*0510*/  ULOP3.LUT UR4, UR4, 0x1, URZ, 0xc0, !UPT ;  /* 0x0000000104047892 */ /* 0x000fc8000f8ec0ff */
[----:B------:R-:W-:-:S11]  /*0520*/  UISETP.NE.U32.AND UP4, UPT, UR4, 0x1, UPT ;  /* 0x000000010400788c */ /* 0x000fd6000bf85070 */
.L_x_8:
[----:B------:R-:W3:Y:S01]  /*0530*/  SHFL.IDX PT, R3, R57, RZ, 0x1f ;  /* 0x00001fff39037589 */ /* 0x000ee200000e0000 */
[----:B------:R-:W-:Y:S01]  /*0540*/  R2UR UR4, R2 ;  /* 0x00000000020472ca */ /* 0x000fe200000e0000 */
[----:B------:R-:W-:-:S04]  /*0550*/  UISETP.NE.AND UP0, UPT, UR21, 0x2, UPT ;  /* 0x000000021500788c */ /* 0x000fc8000bf05270 */
[----:B------:R-:W-:-:S08]  /*0560*/  USEL UR45, URZ, 0x1, UP0 ;  /* 0x00000001ff2d7887 */ /* 0x000fd00008000000 */
[----:B------:R-:W-:-:S06]  /*0570*/  UISETP.EQ.AND UP1, UPT, UR4, URZ, !UP0 ;  /* 0x000000ff0400728c */ /* 0x000fcc000c722270 */
[----:B------:R-:W-:Y:S02]  /*0580*/  PLOP3.LUT P4, PT, P0, PT, UP1, 0x80, 0x8 ;  /* 0x000000000008781c */ /* 0x000fe4000078f018 */
[----:B---3--:R-:W-:-:S13]  /*0590*/  ISETP.NE.AND P1, PT, R3, RZ, PT ;  /* 0x000000ff0300720c */ /* 0x008fda0003f25270 */
[----:B------:R-:W-:Y:S05]  /*05a0*/  @P1 BRA `(.L_x_9) ;  /* 0x0000000000441947 */ /* 0x000fea0003800000 */
[----:B------:R-:W-:Y:S01]  /*05b0*/  UMOV UR4, 0x400 ;  /* 0x0000040000047882 */ /* 0x000fe20000000000 */
[----:B------:R-:W-:Y:S01]  /*05c0*/  UMOV UR8, 0x1 ;  /* 0x0000000100087882 */ /* 0x000fe20000000000 */
[----:B------:R-:W-:Y:S01]  /*05d0*/  UMOV UR6, 0x4 ;  /* 0x0000000400067882 */ /* 0x000fe20000000000 */
[----:B------:R-:W-:Y:S02]  /*05e0*/  ULEA UR4, UR61, UR4, 0x18 ;  /* 0x000000043d047291 */ /* 0x000fe4000f8ec0ff */
[----:B------:R-:W-:-:S04]  /*05f0*/  UIADD3 UR8, UPT, UPT, -UR8, 0x100000, URZ ;  /* 0x0010000008087890 */ /* 0x000fc8000fffe1ff */
[----:B------:R-:W-:Y:S02]  /*0600*/  USHF.L.U32 UR9, UR8, 0xb, URZ ;  /* 0x0000000b08097899 */ /* 0x000fe400080006ff */
[----:B------:R-:W-:Y:S02]  /*0610*/  USHF.L.U32 UR8, UR8, 0x1, URZ ;  /* 0x0000000108087899 */ /* 0x000fe400080006ff */
[----:B------:R-:W-:-:S04]  /*0620*/  UIADD3 UR6, UPT, UPT, -UR6, 0x100000, URZ ;  /* 0x0010000006067890 */ /* 0x000fc8000fffe1ff */
[----:B------:R-:W-:Y:S02]  /*0630*/  USHF.L.U32 UR7, UR6, 0xb, URZ ;  /* 0x0000000b06077899 */ /* 0x000fe400080006ff */
[----:B------:R-:W-:Y:S01]  /*0640*/  USHF.L.U32 UR6, UR6, 0x1, URZ ;  /* 0x0000000106067899 */ /* 0x000fe200080006ff */
[----:B------:R-:W-:Y:S01]  /*0650*/  ELECT P1, URZ, PT ;  /* 0x0000000000ff782f */ /* 0x000fe20003820000 */
[----:B------:R-:W3:Y:S02]  /*0660*/  FENCE.VIEW.ASYNC.S ;  /* 0x00000000000073c6 */ /* 0x000ee40000000000 */
[----:B---3--:R3:W4:Y:S08]  /*0670*/  SYNCS.EXCH.64 URZ, [UR4], UR8 ;  /* 0x0000000804ff75b2 */ /* 0x0087300008000100 */
[----:B------:R3:W1:Y:S01]  /*0680*/  SYNCS.EXCH.64 URZ, [UR4+0x10], UR6 ;  /* 0x0000100604ff75b2 */ /* 0x0006620008000100 */
[----:B------:R3:W1:Y:S01]  /*0690*/  SYNCS.EXCH.64 URZ, [UR4+0x8], UR8 ;  /* 0x0000080804ff75b2 */ /* 0x0006620008000100 */
[----:B------:R3:W1:Y:S01]  /*06a0*/  SYNCS.EXCH.64 URZ, [UR4+0x18], UR6 ;  /* 0x0000180604ff75b2 */ /* 0x0006620008000100 */
[----:B------:R-:W-:Y:S01]  /*06b0*/  NOP ;  /* 0x0000000000007918 */ /* 0x000fe20000000000 */
.L_x_9:
[----:B------:R-:W2:Y:S01]  /*06c0*/  SHFL.IDX PT, R3, R57, RZ, 0x1f ;  /* 0x00001fff39037589 */ /* 0x000ea200000e0000 */
[----:B------:R-:W-:Y:S01]  /*06d0*/  NOP ;  /* 0x0000000000007918 */ /* 0x000fe20000000000 */
[----:B--2---:R-:W-:-:S13]  /*06e0*/  ISETP.NE.AND P1, PT, R3, 0x1, PT ;  /* 0x000000010300780c */ /* 0x004fda0003f25270 */
[----:B------:R-:W-:Y:S05]  /*06f0*/  @P1 BRA `(.L_x_10) ;  /* 0x0000000000541947 */ /* 0x000fea0003800000 */
[----:B---3--:R-:W-:Y:S01]  /*0700*/  UMOV UR4, 0x400 ;  /* 0x0000040000047882 */ /* 0x008fe20000000000 */
        /* <DEDUP_REMOVED lines=10> */
[----:B------:R-:W2:Y:S02]  /*07b0*/  FENCE.VIEW.ASYNC.S ;  /* 0x00000000000073c6 */ /* 0x000ea40000000000 */
[----:B--2---:R2:W3:Y:S08]  /*07c0*/  SYNCS.EXCH.64 URZ, [UR4+0x20], UR8 ;  /* 0x0000200804ff75b2 */ /* 0x0044f00008000100 */
[----:B------:R2:W1:Y:S01]  /*07d0*/  SYNCS.EXCH.64 URZ, [UR4+0x40], UR6 ;  /* 0x0000400604ff75b2 */ /* 0x0004620008000100 */
[----:B------:R2:W1:Y:S01]  /*07e0*/  SYNCS.EXCH.64 URZ, [UR4+0x28], UR8 ;  /* 0x0000280804ff75b2 */ /* 0x0004620008000100 */
[----:B------:R2:W1:Y:S01]  /*07f0*/  SYNCS.EXCH.64 URZ, [UR4+0x48], UR6 ;  /* 0x0000480604ff75b2 */ /* 0x0004620008000100 */
[----:B------:R2:W1:Y:S01]  /*0800*/  SYNCS.EXCH.64 URZ, [UR4+0x30], UR8 ;  /* 0x0000300804ff75b2 */ /* 0x0004620008000100 */
[----:B------:R2:W1:Y:S01]  /*0810*/  SYNCS.EXCH.64 URZ, [UR4+0x50], UR6 ;  /* 0x0000500604ff75b2 */ /* 0x0004620008000100 */
[----:B------:R2:W1:Y:S01]  /*0820*/  SYNCS.EXCH.64 URZ, [UR4+0x38], UR8 ;  /* 0x0000380804ff75b2 */ /* 0x0004620008000100 */
[----:B------:R2:W1:Y:S01]  /*0830*/  SYNCS.EXCH.64 URZ, [UR4+0x58], UR6 ;  /* 0x0000580604ff75b2 */ /* 0x0004620008000100 */
[----:B------:R-:W-:Y:S01]  /*0840*/  NOP ;  /* 0x0000000000007918 */ /* 0x000fe20000000000 */
.L_x_10:
[----:B------:R-:W4:Y:S01]  /*0850*/  SHFL.IDX PT, R3, R57, RZ, 0x1f ;  /* 0x00001fff39037589 */ /* 0x000f2200000e0000 */
[----:B------:R-:W-:Y:S01]  /*0860*/  NOP ;  /* 0x0000000000007918 */ /* 0x000fe20000000000 */
[----:B----4-:R-:W-:-:S13]  /*0870*/  ISETP.NE.AND P1, PT, R3, 0x3, PT ;  /* 0x000000030300780c */ /* 0x010fda0003f25270 */
[----:B------:R-:W-:Y:S05]  /*0880*/  @P1 BRA `(.L_x_11) ;  /* 0x00000000002c1947 */ /* 0x000fea0003800000 */
[----:B--23--:R-:W-:Y:S01]  /*0890*/  UMOV UR6, 0x400 ;  /* 0x0000040000067882 */ /* 0x00cfe20000000000 */
[----:B------:R-:W-:Y:S01]  /*08a0*/  UMOV UR4, 0x20 ;  /* 0x0000002000047882 */ /* 0x000fe20000000000 */
[----:B------:R-:W-:Y:S02]  /*08b0*/  ULEA UR6, UR61, UR6, 0x18 ;  /* 0x000000063d067291 */ /* 0x000fe4000f8ec0ff */
[----:B------:R-:W-:-:S04]  /*08c0*/  UIADD3 UR4, UPT, UPT, -UR4, 0x100000, URZ ;  /* 0x0010000004047890 */ /* 0x000fc8000fffe1ff */
[----:B------:R-:W-:Y:S02]  /*08d0*/  USHF.L.U32 UR5, UR4, 0xb, URZ ;  /* 0x0000000b04057899 */ /* 0x000fe400080006ff */
[----:B------:R-:W-:Y:S01]  /*08e0*/  USHF.L.U32 UR4, UR4, 0x1, URZ ;  /* 0x0000000104047899 */ /* 0x000fe200080006ff */
[----:B------:R-:W-:Y:S01]  /*08f0*/  ELECT P1, URZ, PT ;  /* 0x0000000000ff782f */ /* 0x000fe20003820000 */
[----:B------:R-:W2:Y:S10]  /*0900*/  FENCE.VIEW.ASYNC.S ;  /* 0x00000000000073c6 */ /* 0x000eb40000000000 */
[----:B--2---:R4:W2:Y:S01]  /*0910*/  SYNCS.EXCH.64 URZ, [UR6+0x60], UR4 ;  /* 0x0000600406ff75b2 */ /* 0x0048a20008000100 */
[----:B------:R4:W3:Y:S02]  /*0920*/  SYNCS.EXCH.64 URZ, [UR6+0x68], UR4 ;  /* 0x0000680406ff75b2 */ /* 0x0008e40008000100 */
[----:B----4-:R-:W-:Y:S01]  /*0930*/  NOP ;  /* 0x0000000000007918 */ /* 0x010fe20000000000 */
.L_x_11:
[----:B------:R-:W4:Y:S01]  /*0940*/  SHFL.IDX PT, R3, R57, RZ, 0x1f ;  /* 0x00001fff39037589 */ /* 0x000f2200000e0000 */
[----:B------:R-:W-:Y:S01]  /*0950*/  NOP ;  /* 0x0000000000007918 */ /* 0x000fe20000000000 */
[----:B----4-:R-:W-:-:S13]  /*0960*/  ISETP.NE.AND P1, PT, R3, 0x4, PT ;  /* 0x000000040300780c */ /* 0x010fda0003f25270 */
[----:B------:R-:W-:Y:S05]  /*0970*/  @P1 BRA `(.L_x_12) ;  /* 0x0000000000481947 */ /* 0x000fea0003800000 */
[----:B--23--:R-:W-:Y:S01]  /*0980*/  UMOV UR4, 0x720 ;  /* 0x0000072000047882 */ /* 0x00cfe20000000000 */
[----:B------:R-:W-:Y:S01]  /*0990*/  UMOV UR6, 0x400 ;  /* 0x0000040000067882 */ /* 0x000fe20000000000 */
[----:B------:R-:W-:Y:S01]  /*09a0*/  USEL UR4, UR4, 0x620, UP4 ;  /* 0x0000062004047887 */ /* 0x000fe2000a000000 */
        /* <DEDUP_REMOVED lines=10> */
[----:B--2---:R4:W2:Y:S08]  /*0a50*/  SYNCS.EXCH.64 URZ, [UR6+0x70], UR8 ;  /* 0x0000700806ff75b2 */ /* 0x0048b00008000100 */
[----:B------:R4:W3:Y:S01]  /*0a60*/  SYNCS.EXCH.64 URZ, [UR6+0x80], UR4 ;  /* 0x0000800406ff75b2 */ /* 0x0008e20008000100 */
[----:B------:R4:W1:Y:S01]  /*0a70*/  SYNCS.EXCH.64 URZ, [UR6+0x78], UR8 ;  /* 0x0000780806ff75b2 */ /* 0x0008620008000100 */
[----:B------:R4:W1:Y:S02]  /*0a80*/  SYNCS.EXCH.64 URZ, [UR6+0x88], UR4 ;  /* 0x0000880406ff75b2 */ /* 0x0008640008000100 */
[----:B----4-:R-:W-:Y:S01]  /*0a90*/  NOP ;  /* 0x0000000000007918 */ /* 0x010fe20000000000 */
.L_x_12:
[----:B------:R-:W4:Y:S01]  /*0aa0*/  SHFL.IDX PT, R3, R57, RZ, 0x1f ;  /* 0x00001fff39037589 */ /* 0x000f2200000e0000 */
[----:B------:R-:W-:Y:S01]  /*0ab0*/  NOP ;  /* 0x0000000000007918 */ /* 0x000fe20000000000 */
[----:B----4-:R-:W-:-:S13]  /*0ac0*/  ISETP.NE.AND P1, PT, R3, 0x5, PT ;  /* 0x000000050300780c */ /* 0x010fda0003f25270 */
[----:B------:R-:W-:Y:S05]  /*0ad0*/  @P1 BRA `(.L_x_13) ;  /* 0x0000000000541947 */ /* 0x000fea0003800000 */
[----:B--23--:R-:W-:Y:S01]  /*0ae0*/  UMOV UR4, 0x400 ;  /* 0x0000040000047882 */ /* 0x00cfe20000000000 */
        /* <DEDUP_REMOVED lines=14> */
[----:B------:R4:W1:Y:S01]  /*0bd0*/  SYNCS.EXCH.64 URZ, [UR4+0xb8], UR8 ;  /* 0x0000b80804ff75b2 */ /* 0x0008620008000100 */
[----:B------:R4:W1:Y:S01]  /*0be0*/  SYNCS.EXCH.64 URZ, [UR4+0xa0], UR6 ;  /* 0x0000a00604ff75b2 */ /* 0x0008620008000100 */
[----:B------:R4:W1:Y:S01]  /*0bf0*/  SYNCS.EXCH.64 URZ, [UR4+0xc0], UR8 ;  /* 0x0000c00804ff75b2 */ /* 0x0008620008000100 */
[----:B------:R4:W1:Y:S01]  /*0c00*/  SYNCS.EXCH.64 URZ, [UR4+0xa8], UR6 ;  /* 0x0000a80604ff75b2 */ /* 0x0008620008000100 */
[----:B------:R4:W1:Y:S02]  /*0c10*/  SYNCS.EXCH.64 URZ, [UR4+0xc8], UR8 ;  /* 0x0000c80804ff75b2 */ /* 0x0008640008000100 */
[----:B----4-:R-:W-:Y:S01]  /*0c20*/  NOP ;  /* 0x0000000000007918 */ /* 0x010fe20000000000 */
.L_x_13:
[----:B------:R-:W4:Y:S01]  /*0c30*/  SHFL.IDX PT, R3, R57, RZ, 0x1f ;  /* 0x00001fff39037589 */ /* 0x000f2200000e0000 */
[----:B------:R-:W-:Y:S01]  /*0c40*/  ISETP.NE.OR P0, PT, RZ, UR21, !P0 ;  /* 0x00000015ff007c0c */ /* 0x000fe2000c705670 */
        /* <DEDUP_REMOVED lines=12> */
[----:B------:R4:W3:Y:S01]  /*0d10*/  SYNCS.EXCH.64 URZ, [UR4+0xe0], UR6 ;  /* 0x0000e00604ff75b2 */ /* 0x0008e20008000100 */
[----:B------:R4:W1:Y:S01]  /*0d20*/  SYNCS.EXCH.64 URZ, [UR4+0xd8], UR6 ;  /* 0x0000d80604ff75b2 */ /* 0x0008620008000100 */
[----:B------:R4:W1:Y:S02]  /*0d30*/  SYNCS.EXCH.64 URZ, [UR4+0xe8], UR6 ;  /* 0x0000e80604ff75b2 */ /* 0x0008640008000100 */
[----:B----4-:R-:W-:Y:S01]  /*0d40*/  NOP ;  /* 0x0000000000007918 */ /* 0x010fe20000000000 */
.L_x_14:
[----:B------:R-:W-:Y:S01]  /*0d50*/  VOTEU.ALL UP0, P0 ;  /* 0x0000000000ff7886 */ /* 0x000fe20000000000 */
[----:B--23--:R-:W-:Y:S01]  /*0d60*/  UMOV UR4, 0x20 ;  /* 0x0000002000047882 */ /* 0x00cfe20000000000 */
[----:B------:R-:W2:Y:S01]  /*0d70*/  LDCU UR7, c[0x0][0x36c] ;  /* 0x00006d80ff0777ac */ /* 0x000ea20008000800 */
[----:B------:R-:W-:Y:S01]  /*0d80*/  NOP ;  /* 0x0000000000007918 */ /* 0x000fe20000000000 */
[----:B------:R-:W-:Y:S01]  /*0d90*/  LOP3.LUT R5, R70, 0x1f, RZ, 0xc0, !PT ;  /* 0x0000001f46057812 */ /* 0x000fe200078ec0ff */
[----:B------:R-:W-:Y:S01]  /*0da0*/  @!UP0 UMOV UR6, 0x400 ;  /* 0x0000040000068882 */ /* 0x000fe20000000000 */
[----:B------:R-:W-:-:S04]  /*0db0*/  @!UP0 UIADD3 UR4, UPT, UPT, -UR4, 0x100000, URZ ;  /* 0x0010000004048890 */ /* 0x000fc8000fffe1ff */
[----:B------:R-:W-:Y:S02]  /*0dc0*/  @!UP0 USHF.L.U32 UR5, UR4, 0xb, URZ ;  /* 0x0000000b04058899 */ /* 0x000fe400080006ff */
[----:B------:R-:W-:Y:S02]  /*0dd0*/  @!UP0 USHF.L.U32 UR4, UR4, 0x1, URZ ;  /* 0x0000000104048899 */ /* 0x000fe400080006ff */
[----:B------:R-:W-:Y:S01]  /*0de0*/  @!UP0 ULEA UR6, UR61, UR6, 0x18 ;  /* 0x000000063d068291 */ /* 0x000fe2000f8ec0ff */
[----:B------:R-:W-:Y:S01]  /*0df0*/  VOTEU.ALL UP0, P0 ;  /* 0x0000000000ff7886 */ /* 0x000fe20000000000 */
[----:B------:R-:W-:Y:S02]  /*0e00*/  UISETP.NE.AND UP5, UPT, UR21, URZ, UPT ;  /* 0x000000ff1500728c */ /* 0x000fe4000bfa5270 */
[----:B--2---:R-:W-:Y:S01]  /*0e10*/  UISETP.EQ.U32.AND UP6, UPT, UR7, 0x1, UPT ;  /* 0x000000010700788c */ /* 0x004fe2000bfc2070 */
[----:B------:R-:W2:Y:S07]  /*0e20*/  FENCE.VIEW.ASYNC.S ;  /* 0x00000000000073c6 */ /* 0x000eae0000000000 */
[----:B--2---:R2:W3:Y:S01]  /*0e30*/  @!UP0 SYNCS.EXCH.64 URZ, [UR6+0xf0], UR4 ;  /* 0x0000f00406ff85b2 */ /* 0x0044e20008000100 */
[----:B------:R-:W-:Y:S05]  /*0e40*/  BRA.U !UP6, `(.L_x_15) ;  /* 0x000000010e087547 */ /* 0x000fea000b800000 */
[----:B-1-3--:R-:W-:Y:S01]  /*0e50*/  UCGABAR_ARV ;  /* 0x00000000000079c7 */ /* 0x00afe20008000000 */
[----:B------:R-:W-:Y:S05]  /*0e60*/  BRA `(.L_x_16) ;  /* 0x0000000000047947 */ /* 0x000fea0003800000 */
.L_x_15:
[----:B-1-3--:R-:W-:Y:S01]  /*0e70*/  NOP ;  /* 0x0000000000007918 */ /* 0x00afe20000000000 */
.L_x_16:
[----:B------:R-:W1:Y:S01]  /*0e80*/  S2UR UR25, SR_CTAID.X ;  /* 0x00000000001979c3 */ /* 0x000e620000002500 */
[----:B------:R-:W-:-:S05]  /*0e90*/  CS2R.32 R59, SR_CgaSize ;  /* 0x00000000003b7805 */ /* 0x000fca0000008a00 */
[----:B------:R-:W-:-:S05]  /*0ea0*/  IMAD R59, R59, -0xa0, RZ ;  /* 0xffffff603b3b7824 */ /* 0x000fca00078e02ff */
[----:B--2---:R-:W-:-:S14]  /*0eb0*/  R2UR UR5, R59 ;  /* 0x000000003b0572ca */ /* 0x004fdc00000e0000 */
[----:B------:R-:W2:Y:S01]  /*0ec0*/  LDCU UR5, c[0x0][UR5+0x2b0] ;  /* 0x00005600050577ac */ /* 0x000ea20008000800 */
[----:B------:R-:W-:Y:S02]  /*0ed0*/  R2UR UR9, R2 ;  /* 0x00000000020972ca */ /* 0x000fe400000e0000 */
[----:B------:R-:W-:-:S05]  /*0ee0*/  CS2R.32 R59, SR_CgaSize ;  /* 0x00000000003b7805 */ /* 0x000fca0000008a00 */
[----:B------:R-:W-:-:S05]  /*0ef0*/  IMAD R59, R59, -0xa0, RZ ;  /* 0xffffff603b3b7824 */ /* 0x000fca00078e02ff */
[----:B------:R-:W-:-:S14]  /*0f00*/  R2UR UR4, R59 ;  /* 0x000000003b0472ca */ /* 0x000fdc00000e0000 */
[----:B------:R-:W3:Y:S01]  /*0f10*/  LDCU UR4, c[0x0][UR4+0x2b4] ;  /* 0x00005680040477ac */ /* 0x000ee20008000800 */
[----:B------:R-:W4:Y:S01]  /*0f20*/  S2UR UR20, SR_CTAID.Y ;  /* 0x00000000001479c3 */ /* 0x000f220000002600 */
[----:B------:R-:W-:-:S05]  /*0f30*/  CS2R.32 R59, SR_CgaSize ;  /* 0x00000000003b7805 */ /* 0x000fca0000008a00 */
[----:B------:R-:W-:-:S05]  /*0f40*/  IMAD R59, R59, -0xa0, RZ ;  /* 0xffffff603b3b7824 */ /* 0x000fca00078e02ff */
[----:B------:R-:W-:-:S14]  /*0f50*/  R2UR UR7, R59 ;  /* 0x000000003b0772ca */ /* 0x000fdc00000e0000 */
[----:B------:R-:W3:Y:S01]  /*0f60*/  LDCU UR7, c[0x0][UR7+0x2a0] ;  /* 0x00005400070777ac */ /* 0x000ee20008000800 */
[----:B------:R-:W-:-:S05]  /*0f70*/  CS2R.32 R59, SR_CgaSize ;  /* 0x00000000003b7805 */ /* 0x000fca0000008a00 */
[----:B------:R-:W-:-:S05]  /*0f80*/  IMAD R59, R59, -0xa0, RZ ;  /* 0xffffff603b3b7824 */ /* 0x000fca00078e02ff */
[----:B------:R-:W-:-:S14]  /*0f90*/  R2UR UR8, R59 ;  /* 0x000000003b0872ca */ /* 0x000fdc00000e0000 */
[----:B------:R-:W3:Y:S01]  /*0fa0*/  LDCU UR8, c[0x0][UR8+0x2a4] ;  /* 0x00005480080877ac */ /* 0x000ee20008000800 */
[----:B------:R-:W-:Y:S01]  /*0fb0*/  UISETP.GT.U32.AND UP0, UPT, UR9, 0xffff, UPT ;  /* 0x0000ffff0900788c */ /* 0x000fe2000bf04070 */
[----:B------:R-:W3:Y:S01]  /*0fc0*/  LDCU UR24, c[0x0][0xb24] ;  /* 0x00016480ff1877ac */ /* 0x000ee20008000800 */
[----:B------:R-:W3:Y:S01]  /*0fd0*/  LDCU UR39, c[0x0][0xb24] ;  /* 0x00016480ff2777ac */ /* 0x000ee20008000800 */
[----:B-1----:R-:W-:Y:S01]  /*0fe0*/  I2FP.F32.U32 R4, UR25 ;  /* 0x0000001900047c45 */ /* 0x002fe20008201000 */
[----:B------:R-:W1:Y:S04]  /*0ff0*/  LDCU UR27, c[0x0][0xb30] ;  /* 0x00016600ff1b77ac */ /* 0x000e680008000800 */
[----:B--2---:R-:W-:Y:S01]  /*1000*/  FMUL R4, R4, UR5 ;  /* 0x0000000504047c20 */ /* 0x004fe20008400000 */
[----:B------:R-:W-:Y:S01]  /*1010*/  USEL UR5, UR9, 0xffff, !UP0 ;  /* 0x0000ffff09057887 */ /* 0x000fe2000c000000 */
[----:B----4-:R-:W-:Y:S01]  /*1020*/  I2FP.F32.U32 R3, UR20 ;  /* 0x0000001400037c45 */ /* 0x010fe20008201000 */
[----:B------:R-:W-:-:S03]  /*1030*/  USHF.L.U32 UR31, UR61, 0x9, URZ ;  /* 0x000000093d1f7899 */ /* 0x000fc600080006ff */
[----:B------:R-:W2:Y:S01]  /*1040*/  F2I.U32.TRUNC.NTZ R4, R4 ;  /* 0x0000000400047305 */ /* 0x000ea2000020f000 */
[----:B------:R-:W-:Y:S01]  /*1050*/  ULOP3.LUT UR30, UR5, 0xffff, URZ, 0xc0, !UPT ;  /* 0x0000ffff051e7892 */ /* 0x000fe2000f8ec0ff */
[----:B---3--:R-:W-:Y:S01]  /*1060*/  FMUL R3, R3, UR4 ;  /* 0x0000000403037c20 */ /* 0x008fe20008400000 */
[----:B------:R-:W-:-:S05]  /*1070*/  UMOV UR11, 0x55 ;  /* 0x00000055000b7882 */ /* 0x000fca0000000000 */
[----:B------:R-:W3:Y:S01]  /*1080*/  F2I.U32.TRUNC.NTZ R3, R3 ;  /* 0x0000000300037305 */ /* 0x000ee2000020f000 */
[----:B--2---:R-:W-:Y:S02]  /*1090*/  R2UR UR4, R4 ;  /* 0x00000000040472ca */ /* 0x004fe400000e0000 */
[----:B------:R-:W-:Y:S02]  /*10a0*/  PRMT R4, RZ, 0x7610, R4 ;  /* 0x00007610ff047816 */ /* 0x000fe40000000004 */
[----:B---3--:R-:W-:Y:S02]  /*10b0*/  R2UR UR6, R3 ;  /* 0x00000000030672ca */ /* 0x008fe400000e0000 */
[----:B------:R-:W-:-:S07]  /*10c0*/  PRMT R3, RZ, 0x7610, R3 ;  /* 0x00007610ff037816 */ /* 0x000fce0000000003 */
[----:B------:R-:W-:-:S04]  /*10d0*/  UIADD3 UR5, UPT, UPT, -UR4, URZ, URZ ;  /* 0x000000ff04057290 */ /* 0x000fc8000fffe1ff */
[----:B------:R-:W-:Y:S02]  /*10e0*/  UIMAD UR5, UR7, UR5, UR25 ;  /* 0x00000005070572a4 */ /* 0x000fe4000f8e0219 */
[----:B------:R-:W-:-:S04]  /*10f0*/  UIADD3 UR4, UPT, UPT, -UR6, URZ, URZ ;  /* 0x000000ff06047290 */ /* 0x000fc8000fffe1ff */
[----:B------:R-:W-:Y:S01]  /*1100*/  IMAD.U32 R59, RZ, RZ, UR5 ;  /* 0x00000005ff3b7e24 */ /* 0x000fe2000f8e00ff */
[----:B------:R-:W-:-:S06]  /*1110*/  UIMAD UR4, UR8, UR4, UR20 ;  /* 0x00000004080472a4 */ /* 0x000fcc000f8e0214 */
[----:B------:R-:W-:Y:S01]  /*1120*/  IMAD.U32 R58, RZ, RZ, UR4 ;  /* 0x00000004ff3a7e24 */ /* 0x000fe2000f8e00ff */
[----:B-1----:R-:W-:Y:S06]  /*1130*/  BRA.U UP5, `(.L_x_17) ;  /* 0x0000000105647547 */ /* 0x002fec000b800000 */
[----:B------:R-:W-:Y:S02]  /*1140*/  R2UR UR4, R59 ;  /* 0x000000003b0472ca */ /* 0x000fe400000e0000 */
[----:B------:R-:W-:-:S11]  /*1150*/  R2UR UR12, R58 ;  /* 0x000000003a0c72ca */ /* 0x000fd600000e0000 */
[----:B------:R-:W-:Y:S02]  /*1160*/  UISETP.GT.U32.AND UP0, UPT, UR4, 0x1, UPT ;  /* 0x000000010400788c */ /* 0x000fe4000bf04070 */
[----:B------:R-:W-:Y:S02]  /*1170*/  ULOP3.LUT UR10, UR4, 0xfffffffe, URZ, 0xc0, !UPT ;  /* 0xfffffffe040a7892 */ /* 0x000fe4000f8ec0ff */
[----:B------:R-:W-:Y:S02]  /*1180*/  UISETP.NE.AND UP3, UPT, UR12, URZ, UP0 ;  /* 0x000000ff0c00728c */ /* 0x000fe40008765270 */
[----:B------:R-:W-:Y:S02]  /*1190*/  UISETP.NE.AND UP2, UPT, UR12, 0x1, UP0 ;  /* 0x000000010c00788c */ /* 0x000fe40008745270 */
[----:B------:R-:W-:Y:S02]  /*11a0*/  UISETP.NE.AND UP1, UPT, UR12, 0x2, UP0 ;  /* 0x000000020c00788c */ /* 0x000fe40008725270 */
[----:B------:R-:W-:-:S02]  /*11b0*/  UISETP.NE.AND UP0, UPT, UR12, 0x3, UP0 ;  /* 0x000000030c00788c */ /* 0x000fc40008705270 */
[----:B------:R-:W-:Y:S02]  /*11c0*/  USEL UR6, URZ, 0x1, UP3 ;  /* 0x00000001ff067887 */ /* 0x000fe40009800000 */
[----:B------:R-:W-:Y:S02]  /*11d0*/  USEL UR5, URZ, 0x4, UP2 ;  /* 0x00000004ff057887 */ /* 0x000fe40009000000 */
[----:B------:R-:W-:Y:S02]  /*11e0*/  USEL UR4, URZ, 0x10, UP1 ;  /* 0x00000010ff047887 */ /* 0x000fe40008800000 */
[----:B------:R-:W-:Y:S02]  /*11f0*/  USEL UR9, URZ, 0x40, UP0 ;  /* 0x00000040ff097887 */ /* 0x000fe40008000000 */
[----:B------:R-:W-:Y:S02]  /*1200*/  USEL UR8, URZ, 0x2, UP3 ;  /* 0x00000002ff087887 */ /* 0x000fe40009800000 */
[----:B------:R-:W-:-:S02]  /*1210*/  UIADD3 UR4, UPT, UPT, UR4, UR5, UR6 ;  /* 0x0000000504047290 */ /* 0x000fc4000fffe006 */
[----:B------:R-:W-:Y:S02]  /*1220*/  USEL UR6, URZ, 0x20, UP1 ;  /* 0x00000020ff067887 */ /* 0x000fe40008800000 */
[----:B------:R-:W-:Y:S02]  /*1230*/  USEL UR7, URZ, 0x8, UP2 ;  /* 0x00000008ff077887 */ /* 0x000fe40009000000 */
[----:B------:R-:W-:Y:S02]  /*1240*/  UIADD3 UR5, UPT, UPT, UR8, UR9, UR4 ;  /* 0x0000000908057290 */ /* 0x000fe4000fffe004 */
[----:B------:R-:W-:Y:S02]  /*1250*/  ULEA UR4, UR12, UR10, 0x1 ;  /* 0x0000000a0c047291 */ /* 0x000fe4000f8e08ff */
[----:B------:R-:W-:Y:S02]  /*1260*/  USEL UR8, URZ, 0x80, UP0 ;  /* 0x00000080ff087887 */ /* 0x000fe40008000000 */
[----:B------:R-:W-:-:S03]  /*1270*/  UIADD3 UR5, UPT, UPT, UR6, UR7, UR5 ;  /* 0x0000000706057290 */ /* 0x000fc6000fffe005 */
[----:B------:R-:W-:Y:S01]  /*1280*/  UMOV UR6, 0x3 ;  /* 0x0000000300067882 */ /* 0x000fe20000000000 */
[----:B------:R-:W-:Y:S02]  /*1290*/  UIADD3 UR5, UPT, UPT, UR5, UR8, URZ ;  /* 0x0000000805057290 */ /* 0x000fe4000fffe0ff */
[----:B------:R-:W-:-:S04]  /*12a0*/  USHF.L.U32 UR4, UR6, UR4, URZ ;  /* 0x0000000406047299 */ /* 0x000fc800080006ff */
[----:B------:R-:W-:Y:S02]  /*12b0*/  IMAD.U32 R4, RZ, RZ, UR5 ;  /* 0x00000005ff047e24 */ /* 0x000fe4000f8e00ff */
[----:B------:R-:W-:-:S07]  /*12c0*/  IMAD.U32 R3, RZ, RZ, UR4 ;  /* 0x00000004ff037e24 */ /* 0x000fce000f8e00ff */
.L_x_17:
[----:B------:R-:W1:Y:S01]  /*12d0*/  S2UR UR60, SR_CTAID.Z ;  /* 0x00000000003c79c3 */ /* 0x000e620000002700 */
[----:B------:R-:W-:Y:S02]  /*12e0*/  UISETP.GE.AND UP0, UPT, UR24, 0x1, UPT ;  /* 0x000000011800788c */ /* 0x000fe4000bf06270 */
[----:B------:R-:W-:Y:S02]  /*12f0*/  UISETP.NE.AND UP3, UPT, UR21, 0x2, UPT ;  /* 0x000000021500788c */ /* 0x000fe4000bf65270 */
[----:B------:R-:W-:Y:S02]  /*1300*/  ULOP3.LUT UR31, UR31, 0xc00, URZ, 0xc0, !UPT ;  /* 0x00000c001f1f7892 */ /* 0x000fe4000f8ec0ff */
[----:B------:R-:W-:Y:S01]  /*1310*/  USHF.L.U32 UR30, UR11, UR30, URZ ;  /* 0x0000001e0b1e7299 */ /* 0x000fe200080006ff */
[----:B------:R-:W-:Y:S02]  /*1320*/  UMOV UR16, UR25 ;  /* 0x0000001900107c82 */ /* 0x000fe40008000000 */
[----:B------:R-:W-:Y:S09]  /*1330*/  BRA.U !UP0, `(.L_x_18) ;  /* 0x0000000108d47547 */ /* 0x000ff2000b800000 */
[----:B------:R-:W2:Y:S01]  /*1340*/  LDCU.128 UR12, c[0x0][0xb10] ;  /* 0x00016200ff0c77ac */ /* 0x000ea20008000c00 */
[----:B------:R-:W3:Y:S01]  /*1350*/  LDCU UR6, c[0x0][0x370] ;  /* 0x00006e00ff0677ac */ /* 0x000ee20008000800 */
[----:B------:R-:W4:Y:S01]  /*1360*/  LDCU UR5, c[0x0][0x374] ;  /* 0x00006e80ff0577ac */ /* 0x000f220008000800 */
[----:B------:R-:W1:Y:S01]  /*1370*/  LDCU UR26, c[0x0][0xb0c] ;  /* 0x00016180ff1a77ac */ /* 0x000e620008000800 */
[----:B------:R-:W1:Y:S01]  /*1380*/  LDCU UR4, c[0x0][0xb20] ;  /* 0x00016400ff0477ac */ /* 0x000e620008000800 */
[----:B------:R-:W1:Y:S01]  /*1390*/  LDCU.64 UR8, c[0x0][0xb28] ;  /* 0x00016500ff0877ac */ /* 0x000e620008000a00 */
[----:B--2---:R-:W-:Y:S02]  /*13a0*/  UISETP.NE.AND UP0, UPT, UR14, 0x1, UPT ;  /* 0x000000010e00788c */ /* 0x004fe4000bf05270 */
[----:B----4-:R-:W-:Y:S02]  /*13b0*/  UIMAD.WIDE.U32 UR10, UR5, UR15, URZ ;  /* 0x0000000f050a72a5 */ /* 0x010fe4000f8e00ff */
[----:B---3--:R-:W-:-:S02]  /*13c0*/  UIMAD.WIDE.U32 UR18, UR6, UR12, URZ ;  /* 0x0000000c061272a5 */ /* 0x008fc4000f8e00ff */
[----:B-1----:R-:W-:Y:S02]  /*13d0*/  UISETP.NE.AND UP1, UPT, UR26, 0x1, UPT ;  /* 0x000000011a00788c */ /* 0x002fe4000bf25270 */
[----:B------:R-:W-:Y:S01]  /*13e0*/  UISETP.NE.AND UP2, UPT, UR24, 0x1, UPT ;  /* 0x000000011800788c */ /* 0x000fe2000bf45270 */
[----:B------:R-:W-:Y:S02]  /*13f0*/  UMOV UR10, UR11 ;  /* 0x0000000b000a7c82 */ /* 0x000fe40008000000 */
[----:B------:R-:W-:Y:S01]  /*1400*/  UMOV UR18, UR19 ;  /* 0x0000001300127c82 */ /* 0x000fe20008000000 */
[----:B------:R-:W-:Y:S02]  /*1410*/  @UP0 USHF.R.U32.HI UR5, URZ, UR4, UR10 ;  /* 0x00000004ff050299 */ /* 0x000fe4000801160a */
[----:B------:R-:W-:Y:S02]  /*1420*/  UIMAD.WIDE.U32 UR22, UR20, UR15, URZ ;  /* 0x0000000f141672a5 */ /* 0x000fe4000f8e00ff */
[----:B------:R-:W-:-:S02]  /*1430*/  UIMAD.WIDE.U32 UR10, UR5, UR8, URZ ;  /* 0x00000008050a72a5 */ /* 0x000fc4000f8e00ff */
[----:B------:R-:W-:Y:S02]  /*1440*/  @UP1 USHF.R.U32.HI UR6, URZ, UR13, UR18 ;  /* 0x0000000dff061299 */ /* 0x000fe40008011612 */
[----:B------:R-:W-:Y:S02]  /*1450*/  UIMAD.WIDE.U32 UR16, UR25, UR12, URZ ;  /* 0x0000000c191072a5 */ /* 0x000fe4000f8e00ff */
[----:B------:R-:W-:Y:S01]  /*1460*/  UIMAD.WIDE.U32 UR18, UR6, UR8, URZ ;  /* 0x00000008061272a5 */ /* 0x000fe2000f8e00ff */
[----:B------:R-:W-:Y:S01]  /*1470*/  UMOV UR22, UR23 ;  /* 0x0000001700167c82 */ /* 0x000fe20008000000 */
[----:B------:R-:W-:Y:S01]  /*1480*/  UMOV UR10, UR11 ;  /* 0x0000000b000a7c82 */ /* 0x000fe20008000000 */
[----:B------:R-:W-:Y:S02]  /*1490*/  USHF.R.U32.HI UR22, URZ, UR4, UR22 ;  /* 0x00000004ff167299 */ /* 0x000fe40008011616 */
[----:B------:R-:W-:Y:S02]  /*14a0*/  @UP2 USHF.R.U32.HI UR5, URZ, UR9, UR10 ;  /* 0x00000009ff052299 */ /* 0x000fe4000801160a */
[----:B------:R-:W-:Y:S01]  /*14b0*/  UMOV UR7, UR19 ;  /* 0x0000001300077c82 */ /* 0x000fe20008000000 */
[----:B------:R-:W-:Y:S01]  /*14c0*/  UMOV UR16, UR17 ;  /* 0x0000001100107c82 */ /* 0x000fe20008000000 */
[----:B------:R-:W-:-:S02]  /*14d0*/  @UP2 USHF.R.U32.HI UR6, URZ, UR9, UR7 ;  /* 0x00000009ff062299 */ /* 0x000fc40008011607 */
[----:B------:R-:W-:Y:S02]  /*14e0*/  USHF.R.U32.HI UR16, URZ, UR13, UR16 ;  /* 0x0000000dff107299 */ /* 0x000fe40008011610 */
[----:B------:R-:W-:Y:S02]  /*14f0*/  USEL UR4, UR20, UR22, !UP0 ;  /* 0x0000001614047287 */ /* 0x000fe4000c000000 */
[----:B------:R-:W-:Y:S02]  /*1500*/  UIMAD UR7, UR5, UR24, URZ ;  /* 0x00000018050772a4 */ /* 0x000fe4000f8e02ff */
[----:B------:R-:W-:Y:S02]  /*1510*/  USEL UR5, UR25, UR16, !UP1 ;  /* 0x0000001019057287 */ /* 0x000fe4000c800000 */
[----:B------:R-:W-:Y:S02]  /*1520*/  UIMAD UR12, UR6, UR24, URZ ;  /* 0x00000018060c72a4 */ /* 0x000fe4000f8e02ff */
[----:B------:R-:W-:-:S02]  /*1530*/  UISETP.GE.AND UP0, UPT, UR4, UR7, UPT ;  /* 0x000000070400728c */ /* 0x000fc4000bf06270 */
[----:B------:R-:W-:Y:S02]  /*1540*/  UIMAD.WIDE.U32 UR10, UR4, UR8, URZ ;  /* 0x00000008040a72a5 */ /* 0x000fe4000f8e00ff */
[----:B------:R-:W-:Y:S02]  /*1550*/  UISETP.GE.OR UP0, UPT, UR5, UR12, UP0 ;  /* 0x0000000c0500728c */ /* 0x000fe40008706670 */
[----:B------:R-:W-:Y:S02]  /*1560*/  UIMAD.WIDE.U32 UR12, UR5, UR8, URZ ;  /* 0x00000008050c72a5 */ /* 0x000fe4000f8e00ff */
[----:B------:R-:W-:Y:S01]  /*1570*/  UIADD3 UR10, UPT, UPT, -UR4, URZ, URZ ;  /* 0x000000ff040a7290 */ /* 0x000fe2000fffe1ff */
[----:B------:R-:W-:Y:S01]  /*1580*/  UMOV UR8, UR11 ;  /* 0x0000000b00087c82 */ /* 0x000fe20008000000 */
[----:B------:R-:W-:Y:S02]  /*1590*/  UIADD3 UR16, UPT, UPT, -UR5, URZ, URZ ;  /* 0x000000ff05107290 */ /* 0x000fe4000fffe1ff */
[----:B------:R-:W-:-:S03]  /*15a0*/  USHF.R.U32.HI UR8, URZ, UR9, UR8 ;  /* 0x00000009ff087299 */ /* 0x000fc60008011608 */
[----:B------:R-:W-:Y:S01]  /*15b0*/  @!UP0 UMOV UR7, UR13 ;  /* 0x0000000d00078c82 */ /* 0x000fe20008000000 */
[----:B------:R-:W-:Y:S02]  /*15c0*/  UIMAD UR20, UR14, UR10, UR20 ;  /* 0x0000000a0e1472a4 */ /* 0x000fe4000f8e0214 */
[----:B------:R-:W-:Y:S02]  /*15d0*/  USEL UR8, UR4, UR8, !UP2 ;  /* 0x0000000804087287 */ /* 0x000fe4000d000000 */
[----:B------:R-:W-:Y:S02]  /*15e0*/  @!UP0 USHF.R.U32.HI UR7, URZ, UR9, UR7 ;  /* 0x00000009ff078299 */ /* 0x000fe40008011607 */
[----:B------:R-:W-:Y:S02]  /*15f0*/  UIADD3 UR9, UPT, UPT, -UR8, URZ, URZ ;  /* 0x000000ff08097290 */ /* 0x000fe4000fffe1ff */
[----:B------:R-:W-:Y:S02]  /*1600*/  @!UP0 USEL UR7, UR5, UR7, !UP2 ;  /* 0x0000000705078287 */ /* 0x000fe4000d000000 */
[----:B------:R-:W-:-:S02]  /*1610*/  UIMAD UR9, UR24, UR9, UR4 ;  /* 0x00000009180972a4 */ /* 0x000fc4000f8e0204 */
[----:B------:R-:W-:Y:S02]  /*1620*/  @!UP0 UIADD3 UR8, UPT, UPT, UR8, -UR7, URZ ;  /* 0x8000000708088290 */ /* 0x000fe4000fffe0ff */
[----:B------:R-:W-:Y:S02]  /*1630*/  @!UP0 UIMAD UR6, UR9, UR6, UR7 ;  /* 0x00000006090682a4 */ /* 0x000fe4000f8e0207 */
[----:B------:R-:W-:Y:S02]  /*1640*/  @!UP0 UIMAD UR4, UR8, UR24, UR5 ;  /* 0x00000018080482a4 */ /* 0x000fe4000f8e0205 */
[----:B------:R-:W-:Y:S02]  /*1650*/  UIMAD UR16, UR26, UR16, UR25 ;  /* 0x000000101a1072a4 */ /* 0x000fe4000f8e0219 */
[----:B------:R-:W-:Y:S01]  /*1660*/  UIMAD UR20, UR4, UR14, UR20 ;  /* 0x0000000e041472a4 */ /* 0x000fe2000f8e0214 */
[----:B------:R-:W-:Y:S02]  /*1670*/  @!UP0 UMOV UR5, UR6 ;  /* 0x0000000600058c82 */ /* 0x000fe40008000000 */
[----:B------:R-:W-:-:S12]  /*1680*/  UIMAD UR16, UR5, UR26, UR16 ;  /* 0x0000001a051072a4 */ /* 0x000fd8000f8e0210 */
.L_x_18:
[----:B------:R-:W-:-:S09]  /*1690*/  UISETP.NE.AND UP0, UPT, UR27, 0x1, UPT ;  /* 0x000000011b00788c */ /* 0x000fd2000bf05270 */
[----:B------:R-:W-:Y:S05]  /*16a0*/  BRA.U UP0, `(.L_x_19) ;  /* 0x0000000100447547 */ /* 0x000fea000b800000 */
[----:B------:R-:W2:Y:S01]  /*16b0*/  LDCU.128 UR8, c[0x0][0xb10] ;  /* 0x00016200ff0877ac */ /* 0x000ea20008000c00 */
[----:B------:R-:W3:Y:S01]  /*16c0*/  LDCU UR12, c[0x0][0xb0c] ;  /* 0x00016180ff0c77ac */ /* 0x000ee20008000800 */
[----:B------:R-:W4:Y:S01]  /*16d0*/  LDCU UR13, c[0x0][0xb20] ;  /* 0x00016400ff0d77ac */ /* 0x000f220008000800 */
[----:B--2---:R-:W-:Y:S02]  /*16e0*/  UIMAD.WIDE.U32 UR6, UR16, UR8, URZ ;  /* 0x00000008100672a5 */ /* 0x004fe4000f8e00ff */
[----:B------:R-:W-:Y:S02]  /*16f0*/  UIMAD.WIDE.U32 UR4, UR20, UR11, URZ ;  /* 0x0000000b140472a5 */ /* 0x000fe4000f8e00ff */
[----:B---3--:R-:W-:Y:S02]  /*1700*/  UISETP.NE.AND UP1, UPT, UR12, 0x1, UPT ;  /* 0x000000010c00788c */ /* 0x008fe4000bf25270 */
[----:B------:R-:W-:Y:S01]  /*1710*/  UISETP.NE.AND UP0, UPT, UR10, 0x1, UPT ;  /* 0x000000010a00788c */ /* 0x000fe2000bf05270 */
[----:B------:R-:W-:-:S02]  /*1720*/  UMOV UR6, UR7 ;  /* 0x0000000700067c82 */ /* 0x000fc40008000000 */
[----:B------:R-:W-:Y:S01]  /*1730*/  UMOV UR4, UR5 ;  /* 0x0000000500047c82 */ /* 0x000fe20008000000 */
[----:B------:R-:W-:Y:S02]  /*1740*/  USHF.R.U32.HI UR6, URZ, UR9, UR6 ;  /* 0x00000009ff067299 */ /* 0x000fe40008011606 */
[----:B----4-:R-:W-:Y:S02]  /*1750*/  USHF.R.U32.HI UR4, URZ, UR13, UR4 ;  /* 0x0000000dff047299 */ /* 0x010fe40008011604 */
[----:B------:R-:W-:Y:S02]  /*1760*/  USEL UR5, UR16, UR6, !UP1 ;  /* 0x0000000610057287 */ /* 0x000fe4000c800000 */
[----:B------:R-:W-:-:S04]  /*1770*/  USEL UR4, UR20, UR4, !UP0 ;  /* 0x0000000414047287 */ /* 0x000fc8000c000000 */
[----:B------:R-:W-:Y:S02]  /*1780*/  UIADD3 UR6, UPT, UPT, -UR4, UR5, URZ ;  /* 0x0000000504067290 */ /* 0x000fe4000fffe1ff */
[----:B------:R-:W-:Y:S02]  /*1790*/  UIADD3 UR4, UPT, UPT, UR4, -UR5, URZ ;  /* 0x8000000504047290 */ /* 0x000fe4000fffe0ff */
[----:B------:R-:W-:Y:S02]  /*17a0*/  UIMAD UR20, UR6, UR10, UR20 ;  /* 0x0000000a061472a4 */ /* 0x000fe4000f8e0214 */
[----:B------:R-:W-:-:S12]  /*17b0*/  UIMAD UR16, UR4, UR12, UR16 ;  /* 0x0000000c041072a4 */ /* 0x000fd8000f8e0210 */
.L_x_19:
[----:B------:R-:W-:Y:S05]  /*17c0*/  BRA.U !UP6, `(.L_x_20) ;  /* 0x000000010e0c7547 */ /* 0x000fea000b800000 */
[----:B------:R-:W-:Y:S01]  /*17d0*/  UCGABAR_WAIT ;  /* 0x0000000000007dc7 */ /* 0x000fe20008000000 */
[----:B------:R-:W-:Y:S01]  /*17e0*/  CCTL.IVALL ;  /* 0x00000000ff00798f */ /* 0x000fe20002000000 */
[----:B------:R-:W-:Y:S05]  /*17f0*/  BRA `(.L_x_21) ;  /* 0x0000000000047947 */ /* 0x000fea0003800000 */
.L_x_20:
[----:B------:R-:W-:Y:S06]  /*1800*/  BAR.SYNC.DEFER_BLOCKING 0x0 ;  /* 0x0000000000007b1d */ /* 0x000fec0000010000 */
.L_x_21:
[----:B------:R-:W-:Y:S05]  /*1810*/  BRA.U UP3, `(.L_x_22) ;  /* 0x0000001503e07547 */ /* 0x000fea000b800000 */
[----:B------:R-:W2:Y:S01]  /*1820*/  LDCU UR6, c[0x0][0x38c] ;  /* 0x00007180ff0677ac */ /* 0x000ea20008000800 */
[----:B------:R-:W-:Y:S01]  /*1830*/  PLOP3.LUT P2, PT, PT, PT, UP4, 0x80, 0x8 ;  /* 0x000000000008781c */ /* 0x000fe20003f4f048 */
[----:B------:R-:W-:Y:S01]  /*1840*/  IMAD.MOV.U32 R12, RZ, RZ, 0x1 ;  /* 0x00000001ff0c7424 */ /* 0x000fe200078e00ff */
[----:B------:R-:W-:Y:S01]  /*1850*/  ISETP.NE.AND P3, PT, R5, RZ, P4 ;  /* 0x000000ff0500720c */ /* 0x000fe20002765270 */
[----:B------:R-:W-:Y:S01]  /*1860*/  USHF.L.U32 UR7, UR25, 0x7, URZ ;  /* 0x0000000719077899 */ /* 0x000fe200080006ff */
[----:B------:R-:W-:Y:S01]  /*1870*/  PLOP3.LUT P2, PT, P2, PT, PT, 0x8, 0x80 ;  /* 0x000000000080781c */ /* 0x000fe2000174e170 */
[----:B------:R-:W-:Y:S01]  /*1880*/  USHF.L.U32 UR69, UR25, 0x5, URZ ;  /* 0x0000000519457899 */ /* 0x000fe200080006ff */
[----:B------:R-:W-:Y:S01]  /*1890*/  CS2R R10, SRZ ;  /* 0x00000000000a7805 */ /* 0x000fe2000001ff00 */
[----:B------:R-:W-:Y:S01]  /*18a0*/  UISETP.NE.AND UP1, UPT, UR21, URZ, UPT ;  /* 0x000000ff1500728c */ /* 0x000fe2000bf25270 */
[----:B------:R-:W-:Y:S01]  /*18b0*/  IMAD.MOV.U32 R9, RZ, RZ, RZ ;  /* 0x000000ffff097224 */ /* 0x000fe200078e00ff */
[----:B------:R-:W3:Y:S01]  /*18c0*/  LDCU UR63, c[0x0][0x370] ;  /* 0x00006e00ff3f77ac */ /* 0x000ee20008000800 */
[----:B------:R-:W-:Y:S01]  /*18d0*/  IMAD.MOV.U32 R8, RZ, RZ, 0x1 ;  /* 0x00000001ff087424 */ /* 0x000fe200078e00ff */
[----:B------:R-:W4:Y:S01]  /*18e0*/  LDCU.64 UR54, c[0x0][0x348] ;  /* 0x00006900ff3677ac */ /* 0x000f220008000a00 */
[----:B--2---:R-:W-:-:S02]  /*18f0*/  UIADD3 UR5, UPT, UPT, UR6, 0x7f, URZ ;  /* 0x0000007f06057890 */ /* 0x004fc4000fffe0ff */
[----:B------:R-:W-:Y:S02]  /*1900*/  UIADD3 UR70, UPT, UPT, UR6, 0xfe, URZ ;  /* 0x000000fe06467890 */ /* 0x000fe4000fffe0ff */
[----:B------:R-:W-:Y:S01]  /*1910*/  USHF.R.S32.HI UR4, URZ, 0x1f, UR5 ;  /* 0x0000001fff047899 */ /* 0x000fe20008011405 */
[----:B------:R-:W2:Y:S03]  /*1920*/  LDCU UR62, c[0x0][0x374] ;  /* 0x00006e80ff3e77ac */ /* 0x000ea60008000800 */
[----:B------:R-:W-:Y:S02]  /*1930*/  ULEA.HI UR4, UR4, UR5, URZ, 0x7 ;  /* 0x0000000504047291 */ /* 0x000fe4000f8f38ff */
[----:B------:R-:W-:Y:S02]  /*1940*/  UIADD3 UR5, UPT, UPT, UR6, -0x1, URZ ;  /* 0xffffffff06057890 */ /* 0x000fe4000fffe0ff */
[----:B------:R-:W-:-:S02]  /*1950*/  USHF.R.S32.HI UR65, URZ, 0x7, UR4 ;  /* 0x00000007ff417899 */ /* 0x000fc40008011404 */
[----:B------:R-:W-:Y:S02]  /*1960*/  UISETP.GE.U32.AND UP2, UPT, UR5, -0xff, UPT ;  /* 0xffffff010500788c */ /* 0x000fe4000bf46070 */
[----:B------:R-:W-:Y:S02]  /*1970*/  UISETP.LT.U32.AND UP0, UPT, UR65, 0x2, UPT ;  /* 0x000000024100788c */ /* 0x000fe4000bf01070 */
[----:B------:R-:W-:Y:S02]  /*1980*/  ULOP3.LUT UR5, UR7, 0x80, URZ, 0xc0, !UPT ;  /* 0x0000008007057892 */ /* 0x000fe4000f8ec0ff */
[----:B------:R-:W-:Y:S02]  /*1990*/  USEL UR64, UR65, 0x2, UP0 ;  /* 0x0000000241407887 */ /* 0x000fe40008000000 */
[----:B------:R-:W-:Y:S02]  /*19a0*/  ULOP3.LUT UR69, UR69, 0x20, URZ, 0xc0, !UPT ;  /* 0x0000002045457892 */ /* 0x000fe4000f8ec0ff */
[----:B------:R-:W-:-:S02]  /*19b0*/  UIADD3 UR4, UPT, UPT, UR64, -0x1, URZ ;  /* 0xffffffff40047890 */ /* 0x000fc4000fffe0ff */
[----:B------:R-:W-:Y:S02]  /*19c0*/  @UP2 UIADD3 UR4, UPT, UPT, UR64, URZ, URZ ;  /* 0x000000ff40042290 */ /* 0x000fe4000fffe0ff */
[----:B------:R-:W-:Y:S02]  /*19d0*/  USEL UR37, UR45, 0x2, UP1 ;  /* 0x000000022d257887 */ /* 0x000fe40008800000 */
[----:B------:R-:W-:Y:S02]  /*19e0*/  ULEA.HI UR67, UR31, UR5, URZ, 0x1b ;  /* 0x000000051f437291 */ /* 0x000fe4000f8fd8ff */
[----:B------:R-:W-:Y:S02]  /*19f0*/  UIADD3 UR68, UPT, UPT, UR65, -UR64, URZ ;  /* 0x8000004041447290 */ /* 0x000fe4000fffe0ff */
[----:B------:R-:W-:Y:S02]  /*1a00*/  UIADD3 UR38, UPT, UPT, UR4, 0x1, URZ ;  /* 0x0000000104267890 */ /* 0x000fe4000fffe0ff */
[----:B------:R-:W-:Y:S01]  /*1a10*/  UIADD3 UR66, UPT, UPT, -UR4, URZ, URZ ;  /* 0x000000ff04427290 */ /* 0x000fe2000fffe1ff */
[----:B--234-:R-:W-:-:S11]  /*1a20*/  UMOV UR23, URZ ;  /* 0x000000ff00177c82 */ /* 0x01cfd60008000000 */
.L_x_46:
[----:B------:R-:W-:Y:S01]  /*1a30*/  UISETP.NE.AND UP0, UPT, UR61, URZ, UPT ;  /* 0x000000ff3d00728c */ /* 0x000fe2000bf05270 */
[----:B------:R-:W2:Y:S08]  /*1a40*/  S2UR UR61, SR_CgaCtaId ;  /* 0x00000000003d79c3 */ /* 0x000eb00000008800 */
[----:B---3--:R-:W-:Y:S05]  /*1a50*/  BRA.U UP0, `(.L_x_23) ;  /* 0x0000000100347547 */ /* 0x008fea000b800000 */
[----:B------:R-:W3:Y:S01]  /*1a60*/  S2R R0, SR_CgaCtaId ;  /* 0x0000000000007919 */ /* 0x000ee20000008800 */
[----:B------:R-:W-:-:S04]  /*1a70*/  MOV R2, 0x400 ;  /* 0x0000040000027802 */ /* 0x000fc80000000f00 */
[----:B---3--:R-:W-:Y:S02]  /*1a80*/  LEA R0, R0, R2, 0x18 ;  /* 0x0000000200007211 */ /* 0x008fe400078ec0ff */
[----:B------:R-:W-:-:S03]  /*1a90*/  SHF.L.U32 R2, R8, 0x1f, RZ ;  /* 0x0000001f08027819 */ /* 0x000fc600000006ff */
[----:B------:R-:W-:-:S04]  /*1aa0*/  IMAD R0, R9, 0x8, R0 ;  /* 0x0000000809007824 */ /* 0x000fc800078e0200 */
[----:B------:R-:W3:Y:S02]  /*1ab0*/  SYNCS.PHASECHK.TRANS64.TRYWAIT P0, [R0+URZ+0xe0], R2 ;  /* 0x0000e002000075a7 */ /* 0x000ee400080011ff */
[----:B---3--:R-:W-:Y:S05]  /*1ac0*/  @!P0 BRA `(.L_x_24) ;  /* 0x0000007c00588947 */ /* 0x008fea0003800000 */
.L_x_151:
[----:B------:R-:W-:Y:S01]  /*1ad0*/  VIADD R9, R9, 0x1 ;  /* 0x0000000109097836 */ /* 0x000fe20000000000 */
[----:B------:R3:W-:Y:S04]  /*1ae0*/  SYNCS.ARRIVE.TRANS64.A1T0 RZ, [R0+URZ+0xd0], RZ ;  /* 0x0000d0ff00ff79a7 */ /* 0x0007e800081000ff */
[----:B------:R-:W-:-:S04]  /*1af0*/  ISETP.NE.AND P0, PT, R9, 0x2, PT ;  /* 0x000000020900780c */ /* 0x000fc80003f05270 */
[----:B------:R-:W-:Y:S02]  /*1b00*/  SEL R9, R9, RZ, P0 ;  /* 0x000000ff09097207 */ /* 0x000fe40000000000 */
[----:B---3--:R-:W-:-:S04]  /*1b10*/  SEL R0, RZ, 0x1, P0 ;  /* 0x00000001ff007807 */ /* 0x008fc80000000000 */
[----:B------:R-:W-:-:S07]  /*1b20*/  LOP3.LUT R8, R8, R0, RZ, 0x3c, !PT ;  /* 0x0000000008087212 */ /* 0x000fce00078e3cff */
.L_x_23:
[----:B------:R-:W-:Y:S01]  /*1b30*/  UMOV UR22, 0x400 ;  /* 0x0000040000167882 */ /* 0x000fe20000000000 */
[----:B------:R-:W-:Y:S01]  /*1b40*/  SHF.L.U32 R0, R12, 0x1f, RZ ;  /* 0x0000001f0c007819 */ /* 0x000fe200000006ff */
[----:B--2---:R-:W-:Y:S02]  /*1b50*/  ULEA UR22, UR61, UR22, 0x18 ;  /* 0x000000163d167291 */ /* 0x004fe4000f8ec0ff */
[----:B------:R-:W-:Y:S02]  /*1b60*/  UISETP.GE.U32.AND UP0, UPT, UR70, 0xff, UPT ;  /* 0x000000ff4600788c */ /* 0x000fe4000bf06070 */
[----:B------:R-:W-:Y:S02]  /*1b70*/  ULEA UR4, UR23, UR22, 0x3 ;  /* 0x0000001617047291 */ /* 0x000fe4000f8e18ff */
[----:B------:R-:W-:Y:S01]  /*1b80*/  ULEA UR27, UR20, UR69, 0x6 ;  /* 0x00000045141b7291 */ /* 0x000fe2000f8e30ff */
[----:B------:R-:W-:-:S06]  /*1b90*/  UMOV UR21, URZ ;  /* 0x000000ff00157c82 */ /* 0x000fcc0008000000 */
[----:B------:R2:W3:Y:S01]  /*1ba0*/  SYNCS.PHASECHK.TRANS64.TRYWAIT P1, [UR4+0x10], R0 ;  /* 0x00001000ff0075a7 */ /* 0x0004e20008021104 */
[----:B------:R-:W-:-:S04]  /*1bb0*/  ULEA.HI UR4, UR16, UR16, URZ, 0x1 ;  /* 0x0000001010047291 */ /* 0x000fc8000f8f08ff */
[----:B------:R-:W-:-:S04]  /*1bc0*/  USHF.L.U32 UR4, UR4, 0x7, URZ ;  /* 0x0000000704047899 */ /* 0x000fc800080006ff */
[----:B------:R-:W-:-:S04]  /*1bd0*/  ULOP3.LUT UR59, UR4, 0xffffff00, URZ, 0xc0, !UPT ;  /* 0xffffff00043b7892 */ /* 0x000fc8000f8ec0ff */
[----:B------:R-:W-:Y:S01]  /*1be0*/  UIADD3 UR59, UPT, UPT, UR67, UR59, URZ ;  /* 0x0000003b433b7290 */ /* 0x000fe2000fffe0ff */
[----:B------:R-:W-:Y:S11]  /*1bf0*/  BRA.U !UP0, `(.L_x_25) ;  /* 0x0000000508647547 */ /* 0x000ff6000b800000 */
[----:B------:R-:W-:Y:S01]  /*1c00*/  UMOV UR29, UR66 ;  /* 0x00000042001d7c82 */ /* 0x000fe20008000000 */
[----:B------:R-:W-:Y:S01]  /*1c10*/  UMOV UR13, UR23 ;  /* 0x00000017000d7c82 */ /* 0x000fe20008000000 */
[----:B------:R-:W-:-:S05]  /*1c20*/  UMOV UR42, 0x40 ;  /* 0x00000040002a7882 */ /* 0x000fca0000000000 */
.L_x_33:
[----:B------:R-:W-:Y:S01]  /*1c30*/  ULEA UR6, UR13, UR22, 0x3 ;  /* 0x000000160d067291 */ /* 0x000fe2000f8e18ff */
[----:B---3--:R-:W-:Y:S01]  /*1c40*/  @P4 MOV R2, 0x28000 ;  /* 0x0002800000024802 */ /* 0x008fe20000000f00 */
[----:B-123--:R-:W-:Y:S10]  /*1c50*/  @P1 BRA `(.L_x_26) ;  /* 0x00000000000c1947 */ /* 0x00eff40003800000 */
[----:B------:R-:W-:-:S04]  /*1c60*/  SHF.L.U32 R3, R12, 0x1f, RZ ;  /* 0x0000001f0c037819 */ /* 0x000fc800000006ff */
[----:B------:R-:W3:Y:S02]  /*1c70*/  SYNCS.PHASECHK.TRANS64.TRYWAIT P0, [UR6+0x10], R3 ;  /* 0x00001003ff0075a7 */ /* 0x000ee40008001106 */
[----:B---3--:R-:W-:Y:S05]  /*1c80*/  @!P0 BRA `(.L_x_27) ;  /* 0x0000007800fc8947 */ /* 0x008fea0003800000 */
.L_x_26:
[----:B------:R3:W-:Y:S01]  /*1c90*/  @P4 SYNCS.ARRIVE.TRANS64 RZ, [UR6], R2 ;  /* 0x00000002ffff49a7 */ /* 0x0007e20008000006 */
[----:B------:R-:W-:Y:S02]  /*1ca0*/  ULOP3.LUT UR4, UR37, 0x2, URZ, 0xfc, !UPT ;  /* 0x0000000225047892 */ /* 0x000fe4000f8efcff */
[----:B------:R-:W-:Y:S02]  /*1cb0*/  UIADD3 UR29, UPT, UPT, UR29, 0x1, URZ ;  /* 0x000000011d1d7890 */ /* 0x000fe4000fffe0ff */
[----:B------:R-:W-:Y:S02]  /*1cc0*/  UISETP.NE.AND UP0, UPT, UR4, 0x2, UPT ;  /* 0x000000020400788c */ /* 0x000fe4000bf05270 */
[----:B------:R-:W-:-:S07]  /*1cd0*/  UISETP.NE.AND UP2, UPT, UR29, 0x1, UPT ;  /* 0x000000011d00788c */ /* 0x000fce000bf45270 */
[----:B------:R-:W-:Y:S05]  /*1ce0*/  BRA.U UP0, `(.L_x_28) ;  /* 0x0000000100047547 */ /* 0x000fea000b800000 */
[----:B-1----:R-:W-:Y:S05]  /*1cf0*/  BPT.TRAP 0x1 ;  /* 0x000000040000795c */ /* 0x002fea0000300000 */
.L_x_28:
[----:B------:R-:W-:Y:S04]  /*1d00*/  BSSY.RECONVERGENT B0, `(.L_x_29) ;  /* 0x0000003000007945 */ /* 0x000fe80003800200 */
[----:B------:R-:W-:Y:S05]  /*1d10*/  @!P3 BRA `(.L_x_30) ;  /* 0x000000000004b947 */ /* 0x000fea0003800000 */
[----:B-1----:R-:W-:Y:S05]  /*1d20*/  BPT.TRAP 0x1 ;  /* 0x000000040000795c */ /* 0x002fea0000300000 */
.L_x_30:
[----:B-1----:R-:W-:Y:S05]  /*1d30*/  BSYNC.RECONVERGENT B0 ;  /* 0x0000000000007941 */ /* 0x002fea0003800200 */
.L_x_29:
[----:B------:R-:W-:Y:S01]  /*1d40*/  UIADD3 UR4, UPT, UPT, UR13, 0x1, URZ ;  /* 0x000000010d047890 */ /* 0x000fe2000fffe0ff */
[----:B------:R-:W-:Y:S01]  /*1d50*/  BSSY.RECONVERGENT B0, `(.L_x_31) ;  /* 0x000003f000007945 */ /* 0x000fe20003800200 */
[----:B------:R-:W-:Y:S02]  /*1d60*/  ELECT P0, URZ, PT ;  /* 0x0000000000ff782f */ /* 0x000fe40003800000 */
[----:B------:R-:W-:-:S04]  /*1d70*/  UISETP.NE.AND UP0, UPT, UR4, 0x2, UPT ;  /* 0x000000020400788c */ /* 0x000fc8000bf05270 */
[----:B------:R-:W-:Y:S02]  /*1d80*/  USEL UR5, URZ, 0x1, UP0 ;  /* 0x00000001ff057887 */ /* 0x000fe40008000000 */
[----:B------:R-:W-:-:S04]  /*1d90*/  USEL UR23, UR4, URZ, UP0 ;  /* 0x000000ff04177287 */ /* 0x000fc80008000000 */
[----:B------:R-:W-:Y:S01]  /*1da0*/  ULEA UR4, UR23, UR22, 0x3 ;  /* 0x0000001617047291 */ /* 0x000fe2000f8e18ff */
[----:B------:R-:W-:-:S04]  /*1db0*/  LOP3.LUT R12, R12, UR5, RZ, 0x3c, !PT ;  /* 0x000000050c0c7c12 */ /* 0x000fc8000f8e3cff */
[----:B--2---:R-:W-:-:S04]  /*1dc0*/  SHF.L.U32 R0, R12, 0x1f, RZ ;  /* 0x0000001f0c007819 */ /* 0x004fc800000006ff */
[----:B------:R1:W2:Y:S01]  /*1dd0*/  SYNCS.PHASECHK.TRANS64.TRYWAIT P1, [UR4+0x10], R0 ;  /* 0x00001000ff0075a7 */ /* 0x0002a20008021104 */
[----:B------:R-:W-:Y:S05]  /*1de0*/  @!P0 BRA `(.L_x_32) ;  /* 0x0000000000d48947 */ /* 0x000fea0003800000 */
[----:B------:R-:W-:Y:S02]  /*1df0*/  USHF.L.U32 UR7, UR13, 0xe, URZ ;  /* 0x0000000e0d077899 */ /* 0x000fe400080006ff */
[----:B------:R-:W-:Y:S02]  /*1e00*/  UIADD3 UR4, UP1, UPT, UR54, 0x80, URZ ;  /* 0x0000008036047890 */ /* 0x000fe4000ff3e0ff */
[----:B------:R-:W-:Y:S02]  /*1e10*/  ULOP3.LUT UR32, UR7, UR31, URZ, 0xfc, !UPT ;  /* 0x0000001f07207292 */ /* 0x000fe4000f8efcff */
[----:B------:R-:W-:Y:S02]  /*1e20*/  UIADD3 UR14, UP0, UPT, UR54, 0x180, URZ ;  /* 0x00000180360e7890 */ /* 0x000fe4000ff1e0ff */
[----:B------:R-:W-:Y:S02]  /*1e30*/  ULEA UR32, UR32, UR22, 0x2 ;  /* 0x0000001620207291 */ /* 0x000fe4000f8e10ff */
[----:B------:R-:W-:-:S02]  /*1e40*/  UIADD3 UR58, UPT, UPT, UR42, -0x40, URZ ;  /* 0xffffffc02a3a7890 */ /* 0x000fc4000fffe0ff */
[----:B------:R-:W-:Y:S02]  /*1e50*/  ULOP3.LUT UR57, UR6, 0xfefffff8, URZ, 0xc0, !UPT ;  /* 0xfefffff806397892 */ /* 0x000fe4000f8ec0ff */
[----:B------:R-:W-:Y:S02]  /*1e60*/  UIADD3.X UR5, UPT, UPT, URZ, UR55, URZ, UP1, !UPT ;  /* 0x00000037ff057290 */ /* 0x000fe40008ffe4ff */
[----:B------:R-:W-:Y:S02]  /*1e70*/  UIADD3 UR7, UPT, UPT, UR22, UR7, URZ ;  /* 0x0000000716077290 */ /* 0x000fe4000fffe0ff */
[----:B------:R-:W-:Y:S02]  /*1e80*/  UIADD3 UR56, UPT, UPT, UR32, 0x8400, URZ ;  /* 0x0000840020387890 */ /* 0x000fe4000fffe0ff */
[----:B------:R-:W-:Y:S02]  /*1e90*/  UPRMT UR17, URZ, 0x5410, UR30 ;  /* 0x00005410ff117896 */ /* 0x000fe4000800001e */
[----:B------:R-:W-:-:S02]  /*1ea0*/  UIADD3 UR50, UPT, UPT, UR42, -0x20, URZ ;  /* 0xffffffe02a327890 */ /* 0x000fc4000fffe0ff */
[----:B------:R-:W-:Y:S02]  /*1eb0*/  UIADD3 UR48, UPT, UPT, UR32, 0xc400, URZ ;  /* 0x0000c40020307890 */ /* 0x000fe4000fffe0ff */
[----:B------:R-:W-:Y:S02]  /*1ec0*/  UIADD3 UR40, UPT, UPT, UR32, 0x10400, URZ ;  /* 0x0001040020287890 */ /* 0x000fe4000fffe0ff */
[----:B------:R-:W-:Y:S02]  /*1ed0*/  UIADD3 UR34, UPT, UPT, UR42, 0x20, URZ ;  /* 0x000000202a227890 */ /* 0x000fe4000fffe0ff */
[----:B------:R-:W-:Y:S02]  /*1ee0*/  UIADD3 UR32, UPT, UPT, UR32, 0x14400, URZ ;  /* 0x0001440020207890 */ /* 0x000fe4000fffe0ff */
[----:B------:R-:W-:Y:S02]  /*1ef0*/  UIADD3.X UR15, UPT, UPT, URZ, UR55, URZ, UP0, !UPT ;  /* 0x00000037ff0f7290 */ /* 0x000fe400087fe4ff */
[----:B------:R-:W-:-:S02]  /*1f00*/  UIADD3 UR24, UPT, UPT, UR7, 0x28400, URZ ;  /* 0x0002840007187890 */ /* 0x000fc4000fffe0ff */
[----:B------:R-:W-:Y:S01]  /*1f10*/  UIADD3 UR8, UPT, UPT, UR7, 0x29400, URZ ;  /* 0x0002940007087890 */ /* 0x000fe2000fffe0ff */
[----:B------:R-:W-:Y:S01]  /*1f20*/  UMOV UR46, 0x0 ;  /* 0x00000000002e7882 */ /* 0x000fe20000000000 */
[----:B------:R-:W-:Y:S01]  /*1f30*/  UMOV UR47, 0x10000000 ;  /* 0x10000000002f7882 */ /* 0x000fe20000000000 */
[----:B------:R-:W-:Y:S01]  /*1f40*/  UMOV UR51, UR59 ;  /* 0x0000003b00337c82 */ /* 0x000fe20008000000 */
[----:B------:R-:W-:Y:S01]  /*1f50*/  UMOV UR52, UR60 ;  /* 0x0000003c00347c82 */ /* 0x000fe20008000000 */
[----:B------:R-:W-:Y:S01]  /*1f60*/  UMOV UR49, UR57 ;  /* 0x0000003900317c82 */ /* 0x000fe20008000000 */
[----:B------:R-:W-:Y:S01]  /*1f70*/  UMOV UR43, UR59 ;  /* 0x0000003b002b7c82 */ /* 0x000fe20008000000 */
[----:B------:R-:W-:Y:S01]  /*1f80*/  UMOV UR44, UR60 ;  /* 0x0000003c002c7c82 */ /* 0x000fe20008000000 */
[----:B------:R-:W-:Y:S01]  /*1f90*/  UMOV UR41, UR57 ;  /* 0x0000003900297c82 */ /* 0x000fe20008000000 */
[----:B------:R-:W-:Y:S01]  /*1fa0*/  UTMALDG.3D.MULTICAST.2CTA [UR56], [UR4], UR17, desc[UR46] ;  /* 0x00002e38040073b4 */ /* 0x000fe20008211811 */
[----:B------:R-:W-:Y:S01]  /*1fb0*/  UMOV UR35, UR59 ;  /* 0x0000003b00237c82 */ /* 0x000fe20008000000 */
        /* <DEDUP_REMOVED lines=10> */
[----:B------:R-:W-:Y:S01]  /*2060*/  UIADD3 UR16, UPT, UPT, UR7, 0x2a400, URZ ;  /* 0x0002a40007107890 */ /* 0x000fe2000fffe0ff */
[----:B------:R-:W-:Y:S01]  /*2070*/  UMOV UR18, UR42 ;  /* 0x0000002a00127c82 */ /* 0x000fe20008000000 */
[----:B------:R-:W-:Y:S01]  /*2080*/  UMOV UR19, UR27 ;  /* 0x0000001b00137c82 */ /* 0x000fe20008000000 */
[----:B------:R-:W-:Y:S01]  /*2090*/  UTMALDG.3D.MULTICAST.2CTA [UR40], [UR4], UR17, desc[UR46] ;  /* 0x00002e28040073b4 */ /* 0x000fe20008211811 */
[----:B------:R-:W-:Y:S01]  /*20a0*/  UMOV UR20, UR60 ;  /* 0x0000003c00147c82 */ /* 0x000fe20008000000 */
[----:B------:R4:W-:Y:S01]  /*20b0*/  UTMALDG.3D.MULTICAST.2CTA [UR32], [UR4], UR17, desc[UR46] ;  /* 0x00002e20040073b4 */ /* 0x0009e20008211811 */
[----:B------:R-:W-:Y:S01]  /*20c0*/  UTMALDG.3D.2CTA [UR24], [UR14], desc[UR46] ;  /* 0x00002e180e0075b4 */ /* 0x000fe20008211000 */
[----:B------:R3:W-:Y:S01]  /*20d0*/  UTMALDG.3D.2CTA [UR8], [UR14], desc[UR46] ;  /* 0x00002e080e0075b4 */ /* 0x0007e20008211000 */
[----:B----4-:R-:W-:-:S02]  /*20e0*/  UMOV UR17, UR57 ;  /* 0x0000003900117c82 */ /* 0x010fc40008000000 */
[----:B------:R4:W-:Y:S01]  /*20f0*/  UTMALDG.3D.2CTA [UR16], [UR14], desc[UR46] ;  /* 0x00002e100e0075b4 */ /* 0x0009e20008211000 */
[----:B---3--:R-:W-:Y:S01]  /*2100*/  UIADD3 UR8, UPT, UPT, UR7, 0x2b400, URZ ;  /* 0x0002b40007087890 */ /* 0x008fe2000fffe0ff */
[----:B------:R-:W-:-:S08]  /*2110*/  UMOV UR10, UR34 ;  /* 0x00000022000a7c82 */ /* 0x000fd00008000000 */
[----:B------:R4:W-:Y:S02]  /*2120*/  UTMALDG.3D.2CTA [UR8], [UR14], desc[UR46] ;  /* 0x00002e080e0075b4 */ /* 0x0009e40008211000 */
[----:B----4-:R-:W-:Y:S01]  /*2130*/  NOP ;  /* 0x0000000000007918 */ /* 0x010fe20000000000 */
.L_x_32:
[----:B------:R-:W-:Y:S05]  /*2140*/  BSYNC.RECONVERGENT B0 ;  /* 0x0000000000007941 */ /* 0x000fea0003800200 */
.L_x_31:
[----:B------:R-:W-:Y:S01]  /*2150*/  UIADD3 UR42, UPT, UPT, UR42, 0x80, URZ ;  /* 0x000000802a2a7890 */ /* 0x000fe2000fffe0ff */
[----:B------:R-:W-:Y:S01]  /*2160*/  UMOV UR13, UR23 ;  /* 0x00000017000d7c82 */ /* 0x000fe20008000000 */
[----:B------:R-:W-:Y:S01]  /*2170*/  UMOV UR21, UR38 ;  /* 0x0000002600157c82 */ /* 0x000fe20008000000 */
[----:B------:R-:W-:Y:S09]  /*2180*/  BRA.U UP2, `(.L_x_33) ;  /* 0xfffffff902a87547 */ /* 0x000ff2000b83ffff */
.L_x_25:
[----:B------:R-:W-:Y:S01]  /*2190*/  ULEA UR4, UR23, UR22, 0x3 ;  /* 0x0000001617047291 */ /* 0x000fe2000f8e18ff */
[----:B-12---:R-:W-:Y:S01]  /*21a0*/  SHF.L.U32 R0, R12, 0x1f, RZ ;  /* 0x0000001f0c007819 */ /* 0x006fe200000006ff */
[----:B------:R-:W-:Y:S01]  /*21b0*/  @!P2 SYNCS.ARRIVE.TRANS64.A1T0 RZ, [UR22+0x68], RZ ;  /* 0x000068ffffffa9a7 */ /* 0x000fe20008100016 */
[----:B------:R-:W-:-:S06]  /*21c0*/  UISETP.GT.AND UP0, UPT, UR65, UR64, UPT ;  /* 0x000000404100728c */ /* 0x000fcc000bf04270 */
[----:B---3--:R1:W2:Y:S03]  /*21d0*/  SYNCS.PHASECHK.TRANS64.TRYWAIT P1, [UR4+0x10], R0 ;  /* 0x00001000ff0075a7 */ /* 0x0082a60008021104 */
[----:B------:R-:W-:Y:S05]  /*21e0*/  BRA.U !UP0, `(.L_x_34) ;  /* 0x00000005085c7547 */ /* 0x000fea000b800000 */
[----:B------:R-:W-:Y:S01]  /*21f0*/  UIADD3 UR29, UPT, UPT, UR68, UR21, URZ ;  /* 0x00000015441d7290 */ /* 0x000fe2000fffe0ff */
[----:B------:R-:W-:-:S11]  /*2200*/  UMOV UR13, UR23 ;  /* 0x00000017000d7c82 */ /* 0x000fd60008000000 */
.L_x_42:
[----:B------:R-:W-:Y:S01]  /*2210*/  ULEA UR6, UR13, UR22, 0x3 ;  /* 0x000000160d067291 */ /* 0x000fe2000f8e18ff */
[----:B--2---:R-:W-:Y:S01]  /*2220*/  @P4 MOV R2, 0x28000 ;  /* 0x0002800000024802 */ /* 0x004fe20000000f00 */
[----:B--23--:R-:W-:Y:S10]  /*2230*/  @P1 BRA `(.L_x_35) ;  /* 0x00000000000c1947 */ /* 0x00cff40003800000 */
[----:B------:R-:W-:-:S04]  /*2240*/  SHF.L.U32 R3, R12, 0x1f, RZ ;  /* 0x0000001f0c037819 */ /* 0x000fc800000006ff */
[----:B------:R-:W2:Y:S02]  /*2250*/  SYNCS.PHASECHK.TRANS64.TRYWAIT P0, [UR6+0x10], R3 ;  /* 0x00001003ff0075a7 */ /* 0x000ea40008001106 */
[----:B--2---:R-:W-:Y:S05]  /*2260*/  @!P0 BRA `(.L_x_36) ;  /* 0x00000074009c8947 */ /* 0x004fea0003800000 */
.L_x_35:
[----:B------:R2:W-:Y:S01]  /*2270*/  @P4 SYNCS.ARRIVE.TRANS64 RZ, [UR6], R2 ;  /* 0x00000002ffff49a7 */ /* 0x0005e20008000006 */
[----:B------:R-:W-:-:S04]  /*2280*/  ULOP3.LUT UR4, UR37, 0x2, URZ, 0xfc, !UPT ;  /* 0x0000000225047892 */ /* 0x000fc8000f8efcff */
[----:B------:R-:W-:-:S09]  /*2290*/  UISETP.NE.AND UP0, UPT, UR4, 0x2, UPT ;  /* 0x000000020400788c */ /* 0x000fd2000bf05270 */
[----:B------:R-:W-:Y:S05]  /*22a0*/  BRA.U UP0, `(.L_x_37) ;  /* 0x0000000100047547 */ /* 0x000fea000b800000 */
[----:B------:R-:W-:Y:S05]  /*22b0*/  BPT.TRAP 0x1 ;  /* 0x000000040000795c */ /* 0x000fea0000300000 */
.L_x_37:
[----:B------:R-:W-:Y:S04]  /*22c0*/  BSSY.RECONVERGENT B0, `(.L_x_38) ;  /* 0x0000003000007945 */ /* 0x000fe80003800200 */
[----:B------:R-:W-:Y:S05]  /*22d0*/  @!P3 BRA `(.L_x_39) ;  /* 0x000000000004b947 */ /* 0x000fea0003800000 */
[----:B------:R-:W-:Y:S05]  /*22e0*/  BPT.TRAP 0x1 ;  /* 0x000000040000795c */ /* 0x000fea0000300000 */
.L_x_39:
[----:B------:R-:W-:Y:S05]  /*22f0*/  BSYNC.RECONVERGENT B0 ;  /* 0x0000000000007941 */ /* 0x000fea0003800200 */
.L_x_38:
        /* <DEDUP_REMOVED lines=8> */
[----:B-1----:R-:W-:-:S04]  /*2380*/  SHF.L.U32 R0, R12, 0x1f, RZ ;  /* 0x0000001f0c007819 */ /* 0x002fc800000006ff */
[----:B------:R1:W3:Y:S01]  /*2390*/  SYNCS.PHASECHK.TRANS64.TRYWAIT P1, [UR4+0x10], R0 ;  /* 0x00001000ff0075a7 */ /* 0x0002e20008021104 */
[----:B------:R-:W-:Y:S05]  /*23a0*/  @!P0 BRA `(.L_x_41) ;  /* 0x0000000000d88947 */ /* 0x000fea0003800000 */
[----:B------:R-:W-:Y:S02]  /*23b0*/  USHF.L.U32 UR7, UR13, 0xe, URZ ;  /* 0x0000000e0d077899 */ /* 0x000fe400080006ff */
[----:B------:R-:W-:Y:S02]  /*23c0*/  UIADD3 UR4, UP1, UPT, UR54, 0x80, URZ ;  /* 0x0000008036047890 */ /* 0x000fe4000ff3e0ff */
[----:B------:R-:W-:Y:S02]  /*23d0*/  ULOP3.LUT UR32, UR7, UR31, URZ, 0xfc, !UPT ;  /* 0x0000001f07207292 */ /* 0x000fe4000f8efcff */
[----:B------:R-:W-:Y:S02]  /*23e0*/  USHF.L.U32 UR58, UR21, 0x7, URZ ;  /* 0x00000007153a7899 */ /* 0x000fe400080006ff */
[----:B------:R-:W-:Y:S02]  /*23f0*/  ULEA UR32, UR32, UR22, 0x2 ;  /* 0x0000001620207291 */ /* 0x000fe4000f8e10ff */
[----:B------:R-:W-:-:S02]  /*2400*/  UIADD3 UR14, UP0, UPT, UR54, 0x180, URZ ;  /* 0x00000180360e7890 */ /* 0x000fc4000ff1e0ff */
[----:B------:R-:W-:Y:S02]  /*2410*/  ULOP3.LUT UR57, UR6, 0xfefffff8, URZ, 0xc0, !UPT ;  /* 0xfefffff806397892 */ /* 0x000fe4000f8ec0ff */
[----:B------:R-:W-:Y:S02]  /*2420*/  UIADD3.X UR5, UPT, UPT, URZ, UR55, URZ, UP1, !UPT ;  /* 0x00000037ff057290 */ /* 0x000fe40008ffe4ff */
[----:B------:R-:W-:Y:S02]  /*2430*/  UIADD3 UR7, UPT, UPT, UR22, UR7, URZ ;  /* 0x0000000716077290 */ /* 0x000fe4000fffe0ff */
[----:B------:R-:W-:Y:S02]  /*2440*/  UIADD3 UR56, UPT, UPT, UR32, 0x8400, URZ ;  /* 0x0000840020387890 */ /* 0x000fe4000fffe0ff */
[----:B------:R-:W-:Y:S02]  /*2450*/  UPRMT UR16, URZ, 0x5410, UR30 ;  /* 0x00005410ff107896 */ /* 0x000fe4000800001e */
[----:B------:R-:W-:-:S02]  /*2460*/  UIADD3 UR50, UPT, UPT, UR58, 0x20, URZ ;  /* 0x000000203a327890 */ /* 0x000fc4000fffe0ff */
[----:B------:R-:W-:Y:S02]  /*2470*/  UIADD3 UR48, UPT, UPT, UR32, 0xc400, URZ ;  /* 0x0000c40020307890 */ /* 0x000fe4000fffe0ff */
[----:B------:R-:W-:Y:S02]  /*2480*/  UIADD3 UR42, UPT, UPT, UR58, 0x40, URZ ;  /* 0x000000403a2a7890 */ /* 0x000fe4000fffe0ff */
[----:B------:R-:W-:Y:S02]  /*2490*/  UIADD3 UR40, UPT, UPT, UR32, 0x10400, URZ ;  /* 0x0001040020287890 */ /* 0x000fe4000fffe0ff */
[----:B------:R-:W-:Y:S02]  /*24a0*/  UIADD3 UR34, UPT, UPT, UR58, 0x60, URZ ;  /* 0x000000603a227890 */ /* 0x000fe4000fffe0ff */
[----:B------:R-:W-:Y:S02]  /*24b0*/  UIADD3 UR32, UPT, UPT, UR32, 0x14400, URZ ;  /* 0x0001440020207890 */ /* 0x000fe4000fffe0ff */
[----:B------:R-:W-:-:S02]  /*24c0*/  UIADD3.X UR15, UPT, UPT, URZ, UR55, URZ, UP0, !UPT ;  /* 0x00000037ff0f7290 */ /* 0x000fc400087fe4ff */
[----:B------:R-:W-:Y:S02]  /*24d0*/  UIADD3 UR24, UPT, UPT, UR7, 0x28400, URZ ;  /* 0x0002840007187890 */ /* 0x000fe4000fffe0ff */
        /* <DEDUP_REMOVED lines=26> */
[----:B------:R4:W-:Y:S01]  /*2680*/  UTMALDG.3D.MULTICAST.2CTA [UR32], [UR4], UR16, desc[UR46] ;  /* 0x00002e20040073b4 */ /* 0x0009e20008211810 */
[----:B------:R-:W-:Y:S01]  /*2690*/  UTMALDG.3D.2CTA [UR24], [UR14], desc[UR46] ;  /* 0x00002e180e0075b4 */ /* 0x000fe20008211000 */
[----:B------:R2:W-:Y:S01]  /*26a0*/  UTMALDG.3D.2CTA [UR8], [UR14], desc[UR46] ;  /* 0x00002e080e0075b4 */ /* 0x0005e20008211000 */
[----:B----4-:R-:W-:-:S09]  /*26b0*/  UIADD3 UR16, UPT, UPT, UR7, 0x2a400, URZ ;  /* 0x0002a40007107890 */ /* 0x010fd2000fffe0ff */
[----:B------:R4:W-:Y:S01]  /*26c0*/  UTMALDG.3D.2CTA [UR16], [UR14], desc[UR46] ;  /* 0x00002e100e0075b4 */ /* 0x0009e20008211000 */
[----:B--2---:R-:W-:Y:S01]  /*26d0*/  UIADD3 UR8, UPT, UPT, UR7, 0x2b400, URZ ;  /* 0x0002b40007087890 */ /* 0x004fe2000fffe0ff */
[----:B------:R-:W-:-:S08]  /*26e0*/  UMOV UR10, UR34 ;  /* 0x00000022000a7c82 */ /* 0x000fd00008000000 */
[----:B------:R4:W-:Y:S02]  /*26f0*/  UTMALDG.3D.2CTA [UR8], [UR14], desc[UR46] ;  /* 0x00002e080e0075b4 */ /* 0x0009e40008211000 */
[----:B----4-:R-:W-:Y:S01]  /*2700*/  NOP ;  /* 0x0000000000007918 */ /* 0x010fe20000000000 */
.L_x_41:
[----:B------:R-:W-:Y:S05]  /*2710*/  BSYNC.RECONVERGENT B0 ;  /* 0x0000000000007941 */ /* 0x000fea0003800200 */
.L_x_40:
[----:B------:R-:W-:Y:S01]  /*2720*/  UIADD3 UR21, UPT, UPT, UR21, 0x1, URZ ;  /* 0x0000000115157890 */ /* 0x000fe2000fffe0ff */
[----:B------:R-:W-:-:S03]  /*2730*/  UMOV UR13, UR23 ;  /* 0x00000017000d7c82 */ /* 0x000fc60008000000 */
[----:B------:R-:W-:-:S09]  /*2740*/  UISETP.NE.AND UP0, UPT, UR21, UR29, UPT ;  /* 0x0000001d1500728c */ /* 0x000fd2000bf05270 */
[----:B------:R-:W-:Y:S05]  /*2750*/  BRA.U UP0, `(.L_x_42) ;  /* 0xfffffff900ac7547 */ /* 0x000fea000b83ffff */
.L_x_34:
[C---:B------:R-:W-:Y:S01]  /*2760*/  LEA R3, R11.reuse, UR22, 0x3 ;  /* 0x000000160b037c11 */ /* 0x040fe2000f8e18ff */
[----:B------:R-:W-:Y:S01]  /*2770*/  NOP ;  /* 0x0000000000007918 */ /* 0x000fe20000000000 */
[----:B-1----:R-:W-:Y:S02]  /*2780*/  SHF.L.U32 R0, R10, 0x1f, RZ ;  /* 0x0000001f0a007819 */ /* 0x002fe400000006ff */
[----:B------:R-:W-:Y:S02]  /*2790*/  LEA R4, R11, UR22, 0x4 ;  /* 0x000000160b047c11 */ /* 0x000fe4000f8e20ff */
[----:B------:R-:W1:Y:S02]  /*27a0*/  SYNCS.PHASECHK.TRANS64.TRYWAIT P0, [R3+URZ+0x70], R0 ;  /* 0x00007000030075a7 */ /* 0x000e6400080011ff */
[----:B-1----:R-:W-:Y:S05]  /*27b0*/  @!P0 BRA `(.L_x_43) ;  /* 0x0000007000608947 */ /* 0x002fea0003800000 */
.L_x_154:
[----:B------:R-:W4:Y:S01]  /*27c0*/  LDS.128 R4, [R4+0x100] ;  /* 0x0001000004047984 */ /* 0x000f220000000c00 */
[----:B------:R-:W-:Y:S01]  /*27d0*/  UISETP.GE.AND UP0, UPT, UR39, 0x1, UPT ;  /* 0x000000012700788c */ /* 0x000fe2000bf06270 */
[----:B------:R-:W-:Y:S01]  /*27e0*/  @!PT LDS RZ, [RZ] ;  /* 0x00000000fffff984 */ /* 0x000fe20000000800 */
[----:B------:R-:W-:Y:S01]  /*27f0*/  @!PT LDS RZ, [RZ] ;  /* 0x00000000fffff984 */ /* 0x000fe20000000800 */
[----:B------:R-:W-:Y:S01]  /*2800*/  @!PT LDS RZ, [RZ] ;  /* 0x00000000fffff984 */ /* 0x000fe20000000800 */
[----:B------:R-:W-:Y:S01]  /*2810*/  @!PT LDS RZ, [RZ] ;  /* 0x00000000fffff984 */ /* 0x000fe20000000800 */
[----:B------:R1:W-:Y:S06]  /*2820*/  MEMBAR.ALL.CTA ;  /* 0x0000000000007992 */ /* 0x0003ec0000008000 */
[----:B-1----:R-:W1:Y:S01]  /*2830*/  FENCE.VIEW.ASYNC.S ;  /* 0x00000000000073c6 */ /* 0x002e620000000000 */
[----:B----4-:R-:W-:-:S13]  /*2840*/  LOP3.LUT P0, RZ, R6, 0x1, RZ, 0xc0, !PT ;  /* 0x0000000106ff7812 */ /* 0x010fda000780c0ff */
[----:B-1----:R-:W-:Y:S01]  /*2850*/  VOTEU.ANY UP1, P0 ;  /* 0x0000000000ff7886 */ /* 0x002fe20000020100 */
[----:B------:R-:W-:-:S13]  /*2860*/  PLOP3.LUT P0, PT, PT, PT, UP1, 0x80, 0x8 ;  /* 0x000000000008781c */ /* 0x000fda0003f0f018 */
[----:B------:R-:W-:Y:S02]  /*2870*/  @P0 LOP3.LUT R0, R5, 0xffff, RZ, 0xc0, !PT ;  /* 0x0000ffff05000812 */ /* 0x000fe400078ec0ff */
[----:B--2---:R-:W-:Y:S02]  /*2880*/  @P0 MOV R2, R4 ;  /* 0x0000000400020202 */ /* 0x004fe40000000f00 */
[----:B------:R-:W-:Y:S01]  /*2890*/  @P0 R2UR UR5, R0 ;  /* 0x00000000000502ca */ /* 0x000fe200000e0000 */
[----:B------:R-:W-:Y:S01]  /*28a0*/  VIADD R0, R3, 0x80 ;  /* 0x0000008003007836 */ /* 0x000fe20000000000 */
[----:B------:R-:W-:Y:S02]  /*28b0*/  @P0 SHF.R.U32.HI R4, RZ, 0x10, R5 ;  /* 0x00000010ff040819 */ /* 0x000fe40000011605 */
[----:B------:R-:W-:Y:S02]  /*28c0*/  @P0 R2UR UR6, R2 ;  /* 0x00000000020602ca */ /* 0x000fe400000e0000 */
[----:B------:R-:W-:-:S02]  /*28d0*/  PRMT R0, RZ, 0x654, R0 ;  /* 0x00000654ff007816 */ /* 0x000fc40000000000 */
[----:B------:R-:W-:Y:S02]  /*28e0*/  @P0 R2UR UR4, R4 ;  /* 0x00000000040402ca */ /* 0x000fe400000e0000 */
[----:B------:R1:W-:Y:S03]  /*28f0*/  SYNCS.ARRIVE.TRANS64.RED.A1T0 RZ, [R0+URZ], RZ ;  /* 0x000000ff00ff79a7 */ /* 0x0003e600081004ff */
[----:B------:R-:W-:-:S04]  /*2900*/  @UP1 UMOV UR45, UR5 ;  /* 0x00000005002d1c82 */ /* 0x000fc80008000000 */
[----:B------:R-:W-:-:S04]  /*2910*/  @UP1 UMOV UR53, UR6 ;  /* 0x0000000600351c82 */ /* 0x000fc80008000000 */
[----:B------:R-:W-:Y:S01]  /*2920*/  @UP1 UMOV UR60, UR4 ;  /* 0x00000004003c1c82 */ /* 0x000fe20008000000 */
[----:B------:R-:W-:Y:S05]  /*2930*/  BRA.U !UP0, `(.L_x_44) ;  /* 0x0000000108d47547 */ /* 0x000fea000b800000 */
[----:B------:R-:W2:Y:S01]  /*2940*/  LDCU.128 UR12, c[0x0][0xb10] ;  /* 0x00016200ff0c77ac */ /* 0x000ea20008000c00 */
[----:B------:R-:W4:Y:S01]  /*2950*/  LDCU UR21, c[0x0][0xb20] ;  /* 0x00016400ff1577ac */ /* 0x000f220008000800 */
[----:B------:R-:W3:Y:S01]  /*2960*/  LDCU UR20, c[0x0][0xb0c] ;  /* 0x00016180ff1477ac */ /* 0x000ee20008000800 */
[----:B------:R-:W1:Y:S01]  /*2970*/  LDCU.64 UR8, c[0x0][0xb28] ;  /* 0x00016500ff0877ac */ /* 0x000e620008000a00 */
[----:B------:R-:W-:Y:S02]  /*2980*/  UISETP.NE.AND UP3, UPT, UR39, 0x1, UPT ;  /* 0x000000012700788c */ /* 0x000fe4000bf65270 */
[----:B--2---:R-:W-:Y:S02]  /*2990*/  UIMAD.WIDE.U32 UR6, UR62, UR15, URZ ;  /* 0x0000000f3e0672a5 */ /* 0x004fe4000f8e00ff */
[----:B------:R-:W-:Y:S02]  /*29a0*/  UIMAD.WIDE.U32 UR4, UR63, UR12, URZ ;  /* 0x0000000c3f0472a5 */ /* 0x000fe4000f8e00ff */
[----:B------:R-:W-:-:S02]  /*29b0*/  UISETP.NE.AND UP0, UPT, UR14, 0x1, UPT ;  /* 0x000000010e00788c */ /* 0x000fc4000bf05270 */
[----:B------:R-:W-:Y:S01]  /*29c0*/  UIMAD.WIDE.U32 UR18, UR45, UR15, URZ ;  /* 0x0000000f2d1272a5 */ /* 0x000fe2000f8e00ff */
[----:B------:R-:W-:Y:S02]  /*29d0*/  UMOV UR6, UR7 ;  /* 0x0000000700067c82 */ /* 0x000fe40008000000 */
[----:B------:R-:W-:Y:S01]  /*29e0*/  UMOV UR4, UR5 ;  /* 0x0000000500047c82 */ /* 0x000fe20008000000 */
[----:B----4-:R-:W-:Y:S02]  /*29f0*/  USHF.R.U32.HI UR6, URZ, UR21, UR6 ;  /* 0x00000015ff067299 */ /* 0x010fe40008011606 */
[----:B---3--:R-:W-:Y:S02]  /*2a00*/  UISETP.NE.AND UP2, UPT, UR20, 0x1, UPT ;  /* 0x000000011400788c */ /* 0x008fe4000bf45270 */
[----:B------:R-:W-:Y:S02]  /*2a10*/  USHF.R.U32.HI UR4, URZ, UR13, UR4 ;  /* 0x0000000dff047299 */ /* 0x000fe40008011604 */
[----:B------:R-:W-:-:S02]  /*2a20*/  USEL UR5, UR62, UR6, !UP0 ;  /* 0x000000063e057287 */ /* 0x000fc4000c000000 */
[----:B------:R-:W-:Y:S02]  /*2a30*/  USEL UR6, UR63, UR4, !UP2 ;  /* 0x000000043f067287 */ /* 0x000fe4000d000000 */
[----:B-1----:R-:W-:Y:S01]  /*2a40*/  UIMAD.WIDE.U32 UR10, UR5, UR8, URZ ;  /* 0x00000008050a72a5 */ /* 0x002fe2000f8e00ff */
[----:B------:R-:W-:Y:S01]  /*2a50*/  UMOV UR4, UR19 ;  /* 0x0000001300047c82 */ /* 0x000fe20008000000 */
[----:B------:R-:W-:Y:S02]  /*2a60*/  UIMAD.WIDE.U32 UR16, UR53, UR12, URZ ;  /* 0x0000000c351072a5 */ /* 0x000fe4000f8e00ff */
[----:B------:R-:W-:-:S03]  /*2a70*/  UIMAD.WIDE.U32 UR18, UR6, UR8, URZ ;  /* 0x00000008061272a5 */ /* 0x000fc6000f8e00ff */
[----:B------:R-:W-:Y:S01]  /*2a80*/  UMOV UR10, UR11 ;  /* 0x0000000b000a7c82 */ /* 0x000fe20008000000 */
[----:B------:R-:W-:Y:S02]  /*2a90*/  USHF.R.U32.HI UR4, URZ, UR21, UR4 ;  /* 0x00000015ff047299 */ /* 0x000fe40008011604 */
[----:B------:R-:W-:Y:S01]  /*2aa0*/  @UP3 USHF.R.U32.HI UR5, URZ, UR9, UR10 ;  /* 0x00000009ff053299 */ /* 0x000fe2000801160a */
[----:B------:R-:W-:Y:S01]  /*2ab0*/  UMOV UR16, UR17 ;  /* 0x0000001100107c82 */ /* 0x000fe20008000000 */
[----:B------:R-:W-:Y:S01]  /*2ac0*/  UMOV UR18, UR19 ;  /* 0x0000001300127c82 */ /* 0x000fe20008000000 */
[----:B------:R-:W-:Y:S02]  /*2ad0*/  USHF.R.U32.HI UR13, URZ, UR13, UR16 ;  /* 0x0000000dff0d7299 */ /* 0x000fe40008011610 */
[----:B------:R-:W-:Y:S02]  /*2ae0*/  USEL UR4, UR45, UR4, !UP0 ;  /* 0x000000042d047287 */ /* 0x000fe4000c000000 */
[----:B------:R-:W-:-:S02]  /*2af0*/  @UP3 USHF.R.U32.HI UR6, URZ, UR9, UR18 ;  /* 0x00000009ff063299 */ /* 0x000fc40008011612 */
[----:B------:R-:W-:Y:S02]  /*2b00*/  UIMAD UR7, UR39, UR5, URZ ;  /* 0x00000005270772a4 */ /* 0x000fe4000f8e02ff */
[----:B------:R-:W-:Y:S02]  /*2b10*/  USEL UR5, UR53, UR13, !UP2 ;  /* 0x0000000d35057287 */ /* 0x000fe4000d000000 */
[----:B------:R-:W-:Y:S02]  /*2b20*/  UIMAD UR10, UR39, UR6, URZ ;  /* 0x00000006270a72a4 */ /* 0x000fe4000f8e02ff */
[----:B------:R-:W-:Y:S02]  /*2b30*/  UISETP.GE.AND UP0, UPT, UR4, UR7, UPT ;  /* 0x000000070400728c */ /* 0x000fe4000bf06270 */
[----:B------:R-:W-:Y:S02]  /*2b40*/  UIMAD.WIDE.U32 UR12, UR4, UR8, URZ ;  /* 0x00000008040c72a5 */ /* 0x000fe4000f8e00ff */
[----:B------:R-:W-:-:S02]  /*2b50*/  UISETP.GE.OR UP0, UPT, UR5, UR10, UP0 ;  /* 0x0000000a0500728c */ /* 0x000fc40008706670 */
        /* <DEDUP_REMOVED lines=19> */
.L_x_44:
[----:B------:R-:W2:Y:S02]  /*2c90*/  LDCU UR4, c[0x0][0xb30] ;  /* 0x00016600ff0477ac */ /* 0x000ea40008000800 */
[----:B--2---:R-:W-:-:S09]  /*2ca0*/  UISETP.NE.AND UP0, UPT, UR4, 0x1, UPT ;  /* 0x000000010400788c */ /* 0x004fd2000bf05270 */
[----:B------:R-:W-:Y:S05]  /*2cb0*/  BRA.U UP0, `(.L_x_45) ;  /* 0x0000000100447547 */ /* 0x000fea000b800000 */
[----:B------:R-:W2:Y:S01]  /*2cc0*/  LDCU.128 UR8, c[0x0][0xb10] ;  /* 0x00016200ff0877ac */ /* 0x000ea20008000c00 */
[----:B------:R-:W4:Y:S01]  /*2cd0*/  LDCU UR12, c[0x0][0xb0c] ;  /* 0x00016180ff0c77ac */ /* 0x000f220008000800 */
[----:B------:R-:W1:Y:S01]  /*2ce0*/  LDCU UR13, c[0x0][0xb20] ;  /* 0x00016400ff0d77ac */ /* 0x000e620008000800 */
[----:B--2---:R-:W-:Y:S02]  /*2cf0*/  UIMAD.WIDE.U32 UR6, UR53, UR8, URZ ;  /* 0x00000008350672a5 */ /* 0x004fe4000f8e00ff */
[----:B------:R-:W-:Y:S02]  /*2d00*/  UIMAD.WIDE.U32 UR4, UR45, UR11, URZ ;  /* 0x0000000b2d0472a5 */ /* 0x000fe4000f8e00ff */
[----:B----4-:R-:W-:Y:S02]  /*2d10*/  UISETP.NE.AND UP2, UPT, UR12, 0x1, UPT ;  /* 0x000000010c00788c */ /* 0x010fe4000bf45270 */
[----:B------:R-:W-:Y:S01]  /*2d20*/  UISETP.NE.AND UP0, UPT, UR10, 0x1, UPT ;  /* 0x000000010a00788c */ /* 0x000fe2000bf05270 */
[----:B------:R-:W-:-:S02]  /*2d30*/  UMOV UR6, UR7 ;  /* 0x0000000700067c82 */ /* 0x000fc40008000000 */
[----:B------:R-:W-:Y:S01]  /*2d40*/  UMOV UR4, UR5 ;  /* 0x0000000500047c82 */ /* 0x000fe20008000000 */
[----:B------:R-:W-:Y:S02]  /*2d50*/  USHF.R.U32.HI UR6, URZ, UR9, UR6 ;  /* 0x00000009ff067299 */ /* 0x000fe40008011606 */
[----:B-1----:R-:W-:Y:S02]  /*2d60*/  USHF.R.U32.HI UR4, URZ, UR13, UR4 ;  /* 0x0000000dff047299 */ /* 0x002fe40008011604 */
[----:B------:R-:W-:Y:S02]  /*2d70*/  USEL UR5, UR53, UR6, !UP2 ;  /* 0x0000000635057287 */ /* 0x000fe4000d000000 */
[----:B------:R-:W-:-:S04]  /*2d80*/  USEL UR4, UR45, UR4, !UP0 ;  /* 0x000000042d047287 */ /* 0x000fc8000c000000 */
[----:B------:R-:W-:Y:S02]  /*2d90*/  UIADD3 UR6, UPT, UPT, UR5, -UR4, URZ ;  /* 0x8000000405067290 */ /* 0x000fe4000fffe0ff */
[----:B------:R-:W-:Y:S02]  /*2da0*/  UIADD3 UR4, UPT, UPT, -UR5, UR4, URZ ;  /* 0x0000000405047290 */ /* 0x000fe4000fffe1ff */
[----:B------:R-:W-:Y:S02]  /*2db0*/  UIMAD UR45, UR6, UR10, UR45 ;  /* 0x0000000a062d72a4 */ /* 0x000fe4000f8e022d */
[----:B------:R-:W-:-:S12]  /*2dc0*/  UIMAD UR53, UR4, UR12, UR53 ;  /* 0x0000000c043572a4 */ /* 0x000fd8000f8e0235 */
.L_x_45:
[----:B------:R-:W-:Y:S01]  /*2dd0*/  VIADD R11, R11, 0x1 ;  /* 0x000000010b0b7836 */ /* 0x000fe20000000000 */
[----:B------:R-:W-:Y:S02]  /*2de0*/  R2UR UR5, R59 ;  /* 0x000000003b0572ca */ /* 0x000fe400000e0000 */
[----:B------:R-:W-:Y:S02]  /*2df0*/  R2UR UR4, R58 ;  /* 0x000000003a0472ca */ /* 0x000fe400000e0000 */
[C---:B------:R-:W-:Y:S02]  /*2e00*/  ISETP.NE.AND P0, PT, R11.reuse, 0x2, PT ;  /* 0x000000020b00780c */ /* 0x040fe40003f05270 */
[----:B------:R-:W-:Y:S02]  /*2e10*/  PLOP3.LUT P2, PT, PT, PT, PT, 0x80, 0x8 ;  /* 0x000000000008781c */ /* 0x000fe40003f4f070 */
[----:B-1----:R-:W-:Y:S02]  /*2e20*/  SEL R0, RZ, 0x1, P0 ;  /* 0x00000001ff007807 */ /* 0x002fe40000000000 */
[----:B------:R-:W-:-:S02]  /*2e30*/  SEL R11, R11, RZ, P0 ;  /* 0x000000ff0b0b7207 */ /* 0x000fc40000000000 */
[----:B------:R-:W-:Y:S01]  /*2e40*/  LOP3.LUT R10, R10, R0, RZ, 0x3c, !PT ;  /* 0x000000000a0a7212 */ /* 0x000fe200078e3cff */
[----:B------:R-:W-:Y:S02]  /*2e50*/  UIADD3 UR16, UPT, UPT, UR53, UR5, URZ ;  /* 0x0000000535107290 */ /* 0x000fe4000fffe0ff */
[----:B------:R-:W-:Y:S01]  /*2e60*/  UIADD3 UR20, UPT, UPT, UR45, UR4, URZ ;  /* 0x000000042d147290 */ /* 0x000fe2000fffe0ff */
[----:B------:R-:W-:Y:S11]  /*2e70*/  BRA.U UP1, `(.L_x_46) ;  /* 0xffffffe901ec7547 */ /* 0x000ff6000b83ffff */
[----:B------:R-:W-:Y:S01]  /*2e80*/  UIADD3 UR22, UPT, UPT, UR22, 0x10, URZ ;  /* 0x0000001016167890 */ /* 0x000fe2000fffe0ff */
[----:B------:R-:W-:-:S03]  /*2e90*/  SHF.L.U32 R2, R12, 0x1f, RZ ;  /* 0x0000001f0c027819 */ /* 0x000fc600000006ff */
[----:B------:R-:W-:-:S09]  /*2ea0*/  ULEA UR4, UR23, UR22, 0x3 ;  /* 0x0000001617047291 */ /* 0x000fd2000f8e18ff */
[----:B------:R-:W1:Y:S02]  /*2eb0*/  SYNCS.PHASECHK.TRANS64.TRYWAIT P0, [UR4], R2 ;  /* 0x00000002ff0075a7 */ /* 0x000e640008001104 */
[----:B-1----:R-:W-:Y:S05]  /*2ec0*/  @!P0 BRA `(.L_x_47) ;  /* 0x0000006800b08947 */ /* 0x002fea0003800000 */
.L_x_156:
[----:B------:R-:W-:-:S04]  /*2ed0*/  UIADD3 UR4, UPT, UPT, UR23, 0x1, URZ ;  /* 0x0000000117047890 */ /* 0x000fc8000fffe0ff */
[----:B------:R-:W-:-:S04]  /*2ee0*/  UISETP.NE.AND UP0, UPT, UR4, 0x2, UPT ;  /* 0x000000020400788c */ /* 0x000fc8000bf05270 */
[----:B------:R-:W-:Y:S02]  /*2ef0*/  USEL UR5, URZ, 0x1, UP0 ;  /* 0x00000001ff057887 */ /* 0x000fe40008000000 */
[----:B------:R-:W-:-:S04]  /*2f00*/  USEL UR4, UR4, URZ, UP0 ;  /* 0x000000ff04047287 */ /* 0x000fc80008000000 */
[----:B------:R-:W-:Y:S01]  /*2f10*/  ULEA UR4, UR4, UR22, 0x3 ;  /* 0x0000001604047291 */ /* 0x000fe2000f8e18ff */
[----:B-1----:R-:W-:-:S04]  /*2f20*/  LOP3.LUT R2, R12, UR5, RZ, 0x3c, !PT ;  /* 0x000000050c027c12 */ /* 0x002fc8000f8e3cff */
[----:B------:R-:W-:Y:S01]  /*2f30*/  SHF.L.U32 R2, R2, 0x1f, RZ ;  /* 0x0000001f02027819 */ /* 0x000fe200000006ff */
[----:B------:R-:W-:-:S07]  /*2f40*/  IMAD.U32 R0, RZ, RZ, UR4 ;  /* 0x00000004ff007e24 */ /* 0x000fce000f8e00ff */
.L_x_48:
[----:B-1----:R1:W2:Y:S02]  /*2f50*/  SYNCS.PHASECHK.TRANS64.TRYWAIT P0, [R0+URZ], R2 ;  /* 0x00000002000075a7 */ /* 0x0022a400080011ff */
[----:B--2---:R-:W-:Y:S05]  /*2f60*/  @!P0 NANOSLEEP.SYNCS 0x989680 ;  /* 0x009896800000895d */ /* 0x004fea0003900000 */
[----:B------:R-:W2:Y:S02]  /*2f70*/  @!P0 SYNCS.PHASECHK.TRANS64 P0, [R0+URZ], R2 ;  /* 0x00000002000085a7 */ /* 0x000ea400080010ff */
[----:B--2---:R-:W-:Y:S05]  /*2f80*/  @P0 EXIT ;  /* 0x000000000000094d */ /* 0x004fea0003800000 */
[----:B------:R-:W-:Y:S05]  /*2f90*/  BRA `(.L_x_48) ;  /* 0xfffffffc00ec7947 */ /* 0x000fea000383ffff */
.L_x_22:
[----:B------:R-:W-:-:S04]  /*2fa0*/  UISETP.NE.AND UP0, UPT, UR61, URZ, UPT ;  /* 0x000000ff3d00728c */ /* 0x000fc8000bf05270 */
[----:B------:R-:W-:-:S09]  /*2fb0*/  UISETP.NE.OR UP0, UPT, UR21, 0x1, UP0 ;  /* 0x000000011500788c */ /* 0x000fd20008705670 */
[----:B------:R-:W-:Y:S05]  /*2fc0*/  BRA.U UP0, `(.L_x_49) ;  /* 0x00000005004c7547 */ /* 0x000fea000b800000 */
[----:B------:R-:W-:Y:S01]  /*2fd0*/  HFMA2 R3, -RZ, RZ, 0, 0 ;  /* 0x00000000ff037431 */ /* 0x000fe200000001ff */
[----:B------:R-:W-:Y:S01]  /*2fe0*/  ISETP.GE.U32.AND P2, PT, R5, 0x8, PT ;  /* 0x000000080500780c */ /* 0x000fe20003f46070 */
[----:B------:R-:W-:Y:S01]  /*2ff0*/  IMAD.MOV.U32 R12, RZ, RZ, 0x1 ;  /* 0x00000001ff0c7424 */ /* 0x000fe200078e00ff */
[----:B------:R-:W-:Y:S01]  /*3000*/  CS2R R6, SRZ ;  /* 0x0000000000067805 */ /* 0x000fe2000001ff00 */
[----:B------:R-:W-:Y:S01]  /*3010*/  IMAD.MOV.U32 R4, RZ, RZ, RZ ;  /* 0x000000ffff047224 */ /* 0x000fe200078e00ff */
[----:B------:R-:W-:Y:S01]  /*3020*/  UMOV UR6, 0x400 ;  /* 0x0000040000067882 */ /* 0x000fe20000000000 */
[----:B------:R-:W-:Y:S01]  /*3030*/  UMOV UR5, URZ ;  /* 0x000000ff00057c82 */ /* 0x000fe20008000000 */
[----:B------:R-:W-:-:S12]  /*3040*/  ULEA UR6, UR61, UR6, 0x18 ;  /* 0x000000063d067291 */ /* 0x000fd8000f8ec0ff */
.L_x_53:
[----:B------:R-:W-:Y:S02]  /*3050*/  LEA R0, R3, UR6, 0x3 ;  /* 0x0000000603007c11 */ /* 0x000fe4000f8e18ff */
[----:B------:R-:W-:-:S03]  /*3060*/  SHF.L.U32 R8, R4, 0x1f, RZ ;  /* 0x0000001f04087819 */ /* 0x000fc600000006ff */
[----:B------:R-:W-:Y:S01]  /*3070*/  VIADD R9, R0, 0xe0 ;  /* 0x000000e000097836 */ /* 0x000fe20000000000 */
[----:B------:R-:W2:Y:S02]  /*3080*/  SYNCS.PHASECHK.TRANS64.TRYWAIT P0, [R0+URZ+0xd0], R8 ;  /* 0x0000d008000075a7 */ /* 0x000ea400080011ff */
[----:B--2---:R-:W-:Y:S05]  /*3090*/  @!P0 BRA `(.L_x_50) ;  /* 0x0000006800548947 */ /* 0x004fea0003800000 */
.L_x_157:
[----:B------:R-:W-:Y:S01]  /*30a0*/  ULEA UR4, UR5, UR6, 0x3 ;  /* 0x0000000605047291 */ /* 0x000fe2000f8e18ff */
[----:B--2---:R-:W-:Y:S01]  /*30b0*/  PRMT R0, RZ, 0x654, R9 ;  /* 0x00000654ff007816 */ /* 0x004fe20000000009 */
[----:B------:R-:W-:Y:S01]  /*30c0*/  @!P2 IMAD.MOV.U32 R8, RZ, RZ, 0x10 ;  /* 0x00000010ff08a424 */ /* 0x000fe200078e00ff */
[----:B------:R-:W-:Y:S01]  /*30d0*/  SHF.L.U32 R9, R12, 0x1f, RZ ;  /* 0x0000001f0c097819 */ /* 0x000fe200000006ff */
[----:B------:R-:W-:Y:S01]  /*30e0*/  UIADD3 UR7, UPT, UPT, UR4, 0x70, URZ ;  /* 0x0000007004077890 */ /* 0x000fe2000fffe0ff */
[----:B------:R2:W-:Y:S05]  /*30f0*/  SYNCS.ARRIVE.TRANS64.RED.A1T0 RZ, [R0+URZ], RZ ;  /* 0x000000ff00ff79a7 */ /* 0x0005ea00081004ff */
[----:B------:R-:W-:Y:S01]  /*3100*/  IMAD.U32 R10, RZ, RZ, UR7 ;  /* 0x00000007ff0a7e24 */ /* 0x000fe2000f8e00ff */
[----:B------:R-:W3:Y:S04]  /*3110*/  SYNCS.PHASECHK.TRANS64.TRYWAIT P0, [UR4+0x80], R9 ;  /* 0x00008009ff0075a7 */ /* 0x000ee80008001104 */
[----:B------:R-:W-:Y:S01]  /*3120*/  PRMT R10, R5, 0x654, R10 ;  /* 0x00000654050a7816 */ /* 0x000fe2000000000a */
[----:B--23--:R-:W-:Y:S06]  /*3130*/  @!P0 BRA `(.L_x_51) ;  /* 0x0000006800408947 */ /* 0x00cfec0003800000 */
.L_x_159:
[----:B------:R-:W-:Y:S01]  /*3140*/  ULEA UR8, UR5, UR6, 0x4 ;  /* 0x0000000605087291 */ /* 0x000fe2000f8e20ff */
[----:B------:R-:W-:Y:S01]  /*3150*/  SEL R2, R10, R2, !P2 ;  /* 0x000000020a027207 */ /* 0x000fe20005000000 */
[----:B------:R-:W-:Y:S01]  /*3160*/  UIADD3 UR9, UPT, UPT, UR4, 0x70, URZ ;  /* 0x0000007004097890 */ /* 0x000fe2000fffe0ff */
[----:B--2---:R-:W-:Y:S01]  /*3170*/  LEA R0, R7, UR6, 0x3 ;  /* 0x0000000607007c11 */ /* 0x004fe2000f8e18ff */
[----:B------:R-:W-:Y:S01]  /*3180*/  UIADD3 UR8, UPT, UPT, UR8, 0x100, URZ ;  /* 0x0000010008087890 */ /* 0x000fe2000fffe0ff */
[----:B------:R2:W-:Y:S01]  /*3190*/  @!P2 SYNCS.ARRIVE.TRANS64.RED RZ, [R2+URZ], R8 ;  /* 0x0000000802ffa9a7 */ /* 0x0005e200080004ff */
[----:B------:R-:W-:Y:S01]  /*31a0*/  UIADD3 UR4, UPT, UPT, UR5, 0x1, URZ ;  /* 0x0000000105047890 */ /* 0x000fe2000fffe0ff */
[----:B------:R-:W-:-:S03]  /*31b0*/  VIADD R3, R3, 0x1 ;  /* 0x0000000103037836 */ /* 0x000fc60000000000 */
[----:B------:R-:W-:Y:S02]  /*31c0*/  UISETP.NE.AND UP0, UPT, UR4, 0x2, UPT ;  /* 0x000000020400788c */ /* 0x000fe4000bf05270 */
[----:B------:R-:W-:Y:S01]  /*31d0*/  ISETP.NE.AND P0, PT, R3, 0x2, PT ;  /* 0x000000020300780c */ /* 0x000fe20003f05270 */
[----:B------:R-:W-:Y:S06]  /*31e0*/  UGETNEXTWORKID.BROADCAST [UR8], [UR9] ;  /* 0x00000000080073ca */ /* 0x000fec0008000100 */
[----:B------:R-:W-:Y:S02]  /*31f0*/  USEL UR7, URZ, 0x1, UP0 ;  /* 0x00000001ff077887 */ /* 0x000fe40008000000 */
[----:B------:R-:W-:-:S04]  /*3200*/  USEL UR5, UR4, URZ, UP0 ;  /* 0x000000ff04057287 */ /* 0x000fc80008000000 */
[----:B------:R-:W-:Y:S02]  /*3210*/  LOP3.LUT R12, R12, UR7, RZ, 0x3c, !PT ;  /* 0x000000070c0c7c12 */ /* 0x000fe4000f8e3cff */
[----:B--2---:R-:W-:-:S04]  /*3220*/  SHF.L.U32 R8, R6, 0x1f, RZ ;  /* 0x0000001f06087819 */ /* 0x004fc800000006ff */
[----:B------:R-:W2:Y:S02]  /*3230*/  SYNCS.PHASECHK.TRANS64.TRYWAIT P1, [R0+URZ+0x70], R8 ;  /* 0x00007008000075a7 */ /* 0x000ea400080211ff */
[----:B--2---:R-:W-:Y:S05]  /*3240*/  @!P1 BRA `(.L_x_52) ;  /* 0x0000006800149947 */ /* 0x004fea0003800000 */
.L_x_160:
[----:B--2---:R-:W-:Y:S01]  /*3250*/  LEA R8, R7, UR6, 0x4 ;  /* 0x0000000607087c11 */ /* 0x004fe2000f8e20ff */
[----:B------:R-:W-:Y:S01]  /*3260*/  VIADD R0, R0, 0x80 ;  /* 0x0000008000007836 */ /* 0x000fe20000000000 */
[----:B------:R-:W-:Y:S01]  /*3270*/  SEL R3, R3, RZ, P0 ;  /* 0x000000ff03037207 */ /* 0x000fe20000000000 */
[----:B------:R-:W-:-:S03]  /*3280*/  VIADD R7, R7, 0x1 ;  /* 0x0000000107077836 */ /* 0x000fc60000000000 */
[----:B------:R-:W2:Y:S01]  /*3290*/  LDS.128 R8, [R8+0x100] ;  /* 0x0001000008087984 */ /* 0x000ea20000000c00 */
[----:B------:R-:W-:Y:S02]  /*32a0*/  PRMT R0, RZ, 0x654, R0 ;  /* 0x00000654ff007816 */ /* 0x000fe40000000000 */
[C---:B------:R-:W-:Y:S01]  /*32b0*/  ISETP.NE.AND P1, PT, R7.reuse, 0x2, PT ;  /* 0x000000020700780c */ /* 0x040fe20003f25270 */
[----:B------:R-:W-:Y:S01]  /*32c0*/  @!PT LDS RZ, [RZ] ;  /* 0x00000000fffff984 */ /* 0x000fe20000000800 */
[----:B------:R-:W-:Y:S01]  /*32d0*/  @!PT LDS RZ, [RZ] ;  /* 0x00000000fffff984 */ /* 0x000fe20000000800 */
[----:B------:R-:W-:Y:S01]  /*32e0*/  @!PT LDS RZ, [RZ] ;  /* 0x00000000fffff984 */ /* 0x000fe20000000800 */
[----:B------:R-:W-:Y:S01]  /*32f0*/  @!PT LDS RZ, [RZ] ;  /* 0x00000000fffff984 */ /* 0x000fe20000000800 */
[----:B------:R3:W-:Y:S06]  /*3300*/  MEMBAR.ALL.CTA ;  /* 0x0000000000007992 */ /* 0x0007ec0000008000 */
[----:B---3--:R-:W3:Y:S01]  /*3310*/  FENCE.VIEW.ASYNC.S ;  /* 0x00000000000073c6 */ /* 0x008ee20000000000 */
[----:B------:R-:W-:Y:S01]  /*3320*/  SEL R7, R7, RZ, P1 ;  /* 0x000000ff07077207 */ /* 0x000fe20000800000 */
[----:B---3--:R3:W-:Y:S01]  /*3330*/  SYNCS.ARRIVE.TRANS64.RED.A1T0 RZ, [R0+URZ], RZ ;  /* 0x000000ff00ff79a7 */ /* 0x0087e200081004ff */
[----:B--2---:R-:W-:-:S02]  /*3340*/  LOP3.LUT P3, RZ, R10, 0x1, RZ, 0xc0, !PT ;  /* 0x000000010aff7812 */ /* 0x004fc4000786c0ff */
[----:B------:R-:W-:-:S04]  /*3350*/  SEL R8, RZ, 0x1, P1 ;  /* 0x00000001ff087807 */ /* 0x000fc80000800000 */
[----:B------:R-:W-:Y:S02]  /*3360*/  LOP3.LUT R6, R6, R8, RZ, 0x3c, !PT ;  /* 0x0000000806067212 */ /* 0x000fe400078e3cff */
[----:B---3--:R-:W-:-:S04]  /*3370*/  SEL R0, RZ, 0x1, P0 ;  /* 0x00000001ff007807 */ /* 0x008fc80000000000 */
[----:B------:R-:W-:Y:S01]  /*3380*/  LOP3.LUT R4, R4, R0, RZ, 0x3c, !PT ;  /* 0x0000000004047212 */ /* 0x000fe200078e3cff */
[----:B------:R-:W-:Y:S06]  /*3390*/  @P3 BRA `(.L_x_53) ;  /* 0xfffffffc002c3947 */ /* 0x000fec000383ffff */
[----:B------:R-:W-:Y:S01]  /*33a0*/  ULEA UR4, UR5, UR6, 0x3 ;  /* 0x0000000605047291 */ /* 0x000fe2000f8e18ff */
[----:B------:R-:W-:-:S08]  /*33b0*/  SHF.L.U32 R2, R12, 0x1f, RZ ;  /* 0x0000001f0c027819 */ /* 0x000fd000000006ff */
[----:B------:R-:W2:Y:S02]  /*33c0*/  SYNCS.PHASECHK.TRANS64 P0, [UR4+0x80], R2 ;  /* 0x00008002ff0075a7 */ /* 0x000ea40008001004 */
[----:B--2---:R-:W-:Y:S05]  /*33d0*/  @P0 BRA `(.L_x_54) ;  /* 0x0000000000080947 */ /* 0x004fea0003800000 */
[----:B------:R-:W2:Y:S02]  /*33e0*/  SYNCS.PHASECHK.TRANS64.TRYWAIT P0, [UR4+0x80], R2 ;  /* 0x00008002ff0075a7 */ /* 0x000ea40008001104 */
[----:B--2---:R-:W-:Y:S05]  /*33f0*/  @!P0 BRA `(.L_x_55) ;  /* 0x0000006400bc8947 */ /* 0x004fea0003800000 */
.L_x_54:
[----:B------:R-:W-:-:S04]  /*3400*/  UIADD3 UR7, UPT, UPT, UR5, 0x1, URZ ;  /* 0x0000000105077890 */ /* 0x000fc8000fffe0ff */
[----:B------:R-:W-:-:S04]  /*3410*/  UISETP.NE.AND UP0, UPT, UR7, 0x2, UPT ;  /* 0x000000020700788c */ /* 0x000fc8000bf05270 */
[----:B------:R-:W-:Y:S02]  /*3420*/  USEL UR8, URZ, 0x1, UP0 ;  /* 0x00000001ff087887 */ /* 0x000fe40008000000 */
[----:B------:R-:W-:-:S04]  /*3430*/  USEL UR7, UR7, URZ, UP0 ;  /* 0x000000ff07077287 */ /* 0x000fc80008000000 */
[----:B------:R-:W-:Y:S01]  /*3440*/  ULEA UR7, UR7, UR6, 0x3 ;  /* 0x0000000607077291 */ /* 0x000fe2000f8e18ff */
[----:B--2---:R-:W-:-:S04]  /*3450*/  LOP3.LUT R2, R12, UR8, RZ, 0x3c, !PT ;  /* 0x000000080c027c12 */ /* 0x004fc8000f8e3cff */
[----:B------:R-:W-:-:S04]  /*3460*/  SHF.L.U32 R0, R2, 0x1f, RZ ;  /* 0x0000001f02007819 */ /* 0x000fc800000006ff */
[----:B------:R-:W2:Y:S02]  /*3470*/  SYNCS.PHASECHK.TRANS64 P0, [UR7+0x80], R0 ;  /* 0x00008000ff0075a7 */ /* 0x000ea40008001007 */
[----:B-12---:R-:W-:Y:S05]  /*3480*/  @P0 EXIT ;  /* 0x000000000000094d */ /* 0x006fea0003800000 */
[----:B------:R-:W-:Y:S02]  /*3490*/  SHF.L.U32 R2, R2, 0x1f, RZ ;  /* 0x0000001f02027819 */ /* 0x000fe400000006ff */
[----:B------:R-:W-:-:S07]  /*34a0*/  MOV R0, UR7 ;  /* 0x0000000700007c02 */ /* 0x000fce0008000f00 */
.L_x_56:
[----:B-1----:R1:W2:Y:S02]  /*34b0*/  SYNCS.PHASECHK.TRANS64.TRYWAIT P0, [R0+URZ+0x80], R2 ;  /* 0x00008002000075a7 */ /* 0x0022a400080011ff */
[----:B--2---:R-:W-:Y:S05]  /*34c0*/  @!P0 NANOSLEEP.SYNCS 0x989680 ;  /* 0x009896800000895d */ /* 0x004fea0003900000 */
[----:B------:R-:W2:Y:S02]  /*34d0*/  @!P0 SYNCS.PHASECHK.TRANS64 P0, [R0+URZ+0x80], R2 ;  /* 0x00008002000085a7 */ /* 0x000ea400080010ff */
[----:B--2---:R-:W-:Y:S05]  /*34e0*/  @P0 EXIT ;  /* 0x000000000000094d */ /* 0x004fea0003800000 */
[----:B------:R-:W-:Y:S05]  /*34f0*/  BRA `(.L_x_56) ;  /* 0xfffffffc00ec7947 */ /* 0x000fea000383ffff */
.L_x_49:
[----:B------:R-:W-:Y:S05]  /*3500*/  BRA.U UP5, `(.L_x_57) ;  /* 0x00000019054c7547 */ /* 0x000fea000b800000 */
[----:B------:R-:W-:Y:S01]  /*3510*/  UMOV UR4, 0x40 ;  /* 0x0000004000047882 */ /* 0x000fe20000000000 */
[----:B------:R-:W-:Y:S01]  /*3520*/  NOP ;  /* 0x0000000000007918 */ /* 0x000fe20000000000 */
[----:B------:R-:W-:Y:S01]  /*3530*/  ULEA UR5, UR61, UR4, 0x18 ;  /* 0x000000043d057291 */ /* 0x000fe2000f8ec0ff */
[----:B------:R-:W-:Y:S02]  /*3540*/  UMOV UR6, 0x400 ;  /* 0x0000040000067882 */ /* 0x000fe40000000000 */
[----:B------:R-:W-:-:S06]  /*3550*/  ULEA UR6, UR61, UR6, 0x18 ;  /* 0x000000063d067291 */ /* 0x000fcc000f8ec0ff */
[----:B------:R-:W2:Y:S02]  /*3560*/  LDS.U8 R5, [UR5+0x1c] ;  /* 0x00001c05ff057984 */ /* 0x000ea40008000000 */
[----:B--2---:R-:W-:-:S13]  /*3570*/  ISETP.NE.AND P0, PT, R5, RZ, PT ;  /* 0x000000ff0500720c */ /* 0x004fda0003f05270 */
[----:B------:R-:W-:Y:S05]  /*3580*/  @P0 BRA `(.L_x_58) ;  /* 0x0000000400180947 */ /* 0x000fea0003800000 */
[----:B------:R-:W-:Y:S01]  /*3590*/  R2UR UR4, R2 ;  /* 0x00000000020472ca */ /* 0x000fe200000e0000 */
[----:B------:R-:W-:-:S12]  /*35a0*/  UIADD3 UR7, UPT, UPT, UR5, 0x8, URZ ;  /* 0x0000000805077890 */ /* 0x000fd8000fffe0ff */
[----:B------:R-:W-:-:S09]  /*35b0*/  UISETP.NE.U32.AND UP1, UPT, UR4, 0x1, UPT ;  /* 0x000000010400788c */ /* 0x000fd2000bf25070 */
[----:B------:R-:W-:Y:S05]  /*35c0*/  BRA.U !UP1, `(.L_x_59) ;  /* 0x0000000109a47547 */ /* 0x000fea000b800000 */
[----:B------:R-:W-:Y:S01]  /*35d0*/  ELECT P0, URZ, PT ;  /* 0x0000000000ff782f */ /* 0x000fe20003800000 */
[----:B------:R-:W-:-:S12]  /*35e0*/  BSSY B0, `(.L_x_59) ;  /* 0x0000027000007945 */ /* 0x000fd80003800000 */
[----:B------:R-:W-:Y:S05]  /*35f0*/  @!P0 BRA `(.L_x_60) ;  /* 0x0000000000948947 */ /* 0x000fea0003800000 */
[----:B------:R-:W-:-:S05]  /*3600*/  UMOV UR4, 0x10 ;  /* 0x0000001000047882 */ /* 0x000fca0000000000 */
[----:B------:R-:W-:Y:S04]  /*3610*/  DEPBAR.LE SB2, 0x36 ;  /* 0x0000ad800000791a */ /* 0x000fe80000000000 */
[----:B------:R-:W2:Y:S02]  /*3620*/  UTCATOMSWS.2CTA.FIND_AND_SET.ALIGN UP0, UR4, UR4 ;  /* 0x00000004000475e3 */ /* 0x000ea40008200800 */
[----:B--2---:R-:W-:Y:S01]  /*3630*/  MOV R12, UR4 ;  /* 0x00000004000c7c02 */ /* 0x004fe20008000f00 */
[----:B------:R-:W-:Y:S06]  /*3640*/  BRA.U UP0, `(.L_x_61) ;  /* 0x0000000100187547 */ /* 0x000fec000b800000 */
.L_x_62:
[----:B------:R-:W-:Y:S05]  /*3650*/  NANOSLEEP 0x64 ;  /* 0x000000640000795d */ /* 0x000fea0003800000 */
[----:B------:R-:W-:-:S05]  /*3660*/  UMOV UR4, 0x10 ;  /* 0x0000001000047882 */ /* 0x000fca0000000000 */
[----:B------:R-:W-:Y:S04]  /*3670*/  DEPBAR.LE SB2, 0x36 ;  /* 0x0000ad800000791a */ /* 0x000fe80000000000 */
[----:B------:R-:W2:Y:S02]  /*3680*/  UTCATOMSWS.2CTA.FIND_AND_SET.ALIGN UP0, UR4, UR4 ;  /* 0x00000004000475e3 */ /* 0x000ea40008200800 */
[----:B--2---:R-:W-:Y:S01]  /*3690*/  MOV R12, UR4 ;  /* 0x00000004000c7c02 */ /* 0x004fe20008000f00 */
[----:B------:R-:W-:Y:S05]  /*36a0*/  BRA.U !UP0, `(.L_x_62) ;  /* 0xfffffffd08e87547 */ /* 0x000fea000b83ffff */
.L_x_61:
[----:B------:R-:W2:Y:S01]  /*36b0*/  LDS R8, [UR5+0x10] ;  /* 0x00001005ff087984 */ /* 0x000ea20008000800 */
[----:B------:R-:W-:Y:S01]  /*36c0*/  R2UR UR4, R0 ;  /* 0x00000000000472ca */ /* 0x000fe200000e0000 */
[----:B------:R-:W-:-:S04]  /*36d0*/  IMAD.U32 R5, RZ, RZ, UR6 ;  /* 0x00000006ff057e24 */ /* 0x000fc8000f8e00ff */
[----:B------:R-:W-:-:S08]  /*36e0*/  VIADD R5, R5, 0x120 ;  /* 0x0000012005057836 */ /* 0x000fd00000000000 */
[----:B------:R-:W-:Y:S02]  /*36f0*/  MOV R6, UR4 ;  /* 0x0000000400067c02 */ /* 0x000fe40008000f00 */
[----:B--2---:R-:W-:-:S04]  /*3700*/  SHF.L.U32 R8, R8, 0x1f, RZ ;  /* 0x0000001f08087819 */ /* 0x004fc800000006ff */
[----:B------:R-:W2:Y:S02]  /*3710*/  SYNCS.PHASECHK.TRANS64.TRYWAIT P0, [UR5+0x8], R8 ;  /* 0x00000808ff0075a7 */ /* 0x000ea40008001105 */
[----:B--2---:R-:W-:Y:S05]  /*3720*/  @P0 BRA `(.L_x_63) ;  /* 0x0000000000080947 */ /* 0x004fea0003800000 */
[----:B------:R-:W2:Y:S02]  /*3730*/  SYNCS.PHASECHK.TRANS64.TRYWAIT P0, [UR5+0x8], R8 ;  /* 0x00000808ff0075a7 */ /* 0x000ea40008001105 */
[----:B--2---:R-:W-:Y:S05]  /*3740*/  @!P0 BRA `(.L_x_64) ;  /* 0x0000006400008947 */ /* 0x004fea0003800000 */
.L_x_63:
[----:B------:R-:W-:Y:S01]  /*3750*/  R2UR UR4, R0 ;  /* 0x00000000000472ca */ /* 0x000fe200000e0000 */
[----:B------:R-:W-:Y:S01]  /*3760*/  IMAD.MOV.U32 R10, RZ, RZ, 0xffff ;  /* 0x0000ffffff0a7424 */ /* 0x000fe200078e00ff */
[----:B------:R-:W-:Y:S01]  /*3770*/  PRMT R6, R6, 0x654, R5 ;  /* 0x0000065406067816 */ /* 0x000fe20000000005 */
[----:B------:R-:W-:Y:S02]  /*3780*/  HFMA2 R5, -RZ, RZ, 0, 5.9604644775390625e-08 ;  /* 0x00000001ff057431 */ /* 0x000fe400000001ff */
[----:B--2---:R-:W-:Y:S02]  /*3790*/  IMAD.MOV.U32 R8, RZ, RZ, 0x4 ;  /* 0x00000004ff087424 */ /* 0x004fe400078e00ff */
[----:B------:R-:W-:Y:S01]  /*37a0*/  IMAD.SHL.U32 R11, R12, 0x20, RZ ;  /* 0x000000200c0b7824 */ /* 0x000fe200078e00ff */
[----:B------:R-:W-:-:S05]  /*37b0*/  SHF.L.U32 R10, R10, R12, RZ ;  /* 0x0000000c0a0a7219 */ /* 0x000fca00000006ff */
[----:B------:R-:W-:Y:S01]  /*37c0*/  UPRMT UR4, UR4, 0x654, UR7 ;  /* 0x0000065404047896 */ /* 0x000fe20008000007 */
[----:B------:R-:W-:-:S05]  /*37d0*/  SHF.L.U32 R9, R5, R12, RZ ;  /* 0x0000000c05097219 */ /* 0x000fca00000006ff */
[----:B------:R-:W-:-:S03]  /*37e0*/  MOV R7, UR4 ;  /* 0x0000000400077c02 */ /* 0x000fc60008000f00 */
[----:B------:R2:W-:Y:S01]  /*37f0*/  SYNCS.ARRIVE.TRANS64.RED RZ, [UR4], R8 ;  /* 0x00000008ffff79a7 */ /* 0x0005e20008000404 */
[----:B------:R2:W-:Y:S04]  /*3800*/  STS [UR6+0x120], R11 ;  /* 0x0001200bff007988 */ /* 0x0005e80008000806 */
[----:B------:R2:W-:Y:S04]  /*3810*/  STAS [R6.64], R12 ;  /* 0x0000000c06007dbd */ /* 0x0005e8000c0008ff */
[----:B------:R2:W-:Y:S04]  /*3820*/  ATOMS.OR RZ, [UR5+0x14], R10 ;  /* 0x0000140affff798c */ /* 0x0005e8000b000005 */
[----:B------:R2:W-:Y:S04]  /*3830*/  ATOMS.OR RZ, [UR5+0x18], R9 ;  /* 0x00001809ffff798c */ /* 0x0005e8000b000005 */
[----:B------:R2:W-:Y:S02]  /*3840*/  ATOMS.XOR RZ, [UR5+0x10], R5 ;  /* 0x00001005ffff798c */ /* 0x0005e4000b800005 */
.L_x_60:
[----:B-1----:R-:W-:Y:S05]  /*3850*/  BSYNC B0 ;  /* 0x0000000000007941 */ /* 0x002fea0003800000 */
.L_x_59:
[----:B------:R-:W-:Y:S05]  /*3860*/  BRA.U UP1, `(.L_x_65) ;  /* 0x0000000101707547 */ /* 0x000fea000b800000 */
[----:B------:R-:W-:-:S03]  /*3870*/  UMOV UR4, 0xffffffff ;  /* 0xffffffff00047882 */ /* 0x000fc60000000000 */
[----:B------:R-:W-:Y:S05]  /*3880*/  BRA.DIV UR4, `(.L_x_66) ;  /* 0x0000006204c87947 */ /* 0x000fea000b800000 */
[----:B------:R-:W-:-:S13]  /*3890*/  ELECT P0, URZ, PT ;  /* 0x0000000000ff782f */ /* 0x000fda0003800000 */
.L_x_164:
[----:B------:R-:W-:Y:S05]  /*38a0*/  @!P0 BRA `(.L_x_65) ;  /* 0x0000000000608947 */ /* 0x000fea0003800000 */
[----:B--2---:R-:W2:Y:S02]  /*38b0*/  LDS R6, [UR5+0x10] ;  /* 0x00001005ff067984 */ /* 0x004ea40008000800 */
[----:B--2---:R-:W-:-:S04]  /*38c0*/  SHF.L.U32 R6, R6, 0x1f, RZ ;  /* 0x0000001f06067819 */ /* 0x004fc800000006ff */
[----:B------:R-:W2:Y:S02]  /*38d0*/  SYNCS.PHASECHK.TRANS64.TRYWAIT P0, [UR5+0x8], R6 ;  /* 0x00000806ff0075a7 */ /* 0x000ea40008001105 */
[----:B--2---:R-:W-:Y:S05]  /*38e0*/  @P0 BRA `(.L_x_67) ;  /* 0x0000000000080947 */ /* 0x004fea0003800000 */
[----:B------:R-:W2:Y:S02]  /*38f0*/  SYNCS.PHASECHK.TRANS64.TRYWAIT P0, [UR5+0x8], R6 ;  /* 0x00000806ff0075a7 */ /* 0x000ea40008001105 */
[----:B--2---:R-:W-:Y:S05]  /*3900*/  @!P0 BRA `(.L_x_68) ;  /* 0x0000006000cc8947 */ /* 0x004fea0003800000 */
.L_x_67:
[----:B------:R-:W3:Y:S01]  /*3910*/  LDS R8, [UR6+0x120] ;  /* 0x00012006ff087984 */ /* 0x000ee20008000800 */
[----:B------:R-:W-:Y:S01]  /*3920*/  R2UR UR4, R0 ;  /* 0x00000000000472ca */ /* 0x000fe200000e0000 */
[----:B--2---:R-:W-:Y:S02]  /*3930*/  IMAD.MOV.U32 R6, RZ, RZ, 0xffff ;  /* 0x0000ffffff067424 */ /* 0x004fe400078e00ff */
[----:B------:R-:W-:-:S10]  /*3940*/  IMAD.MOV.U32 R5, RZ, RZ, 0x1 ;  /* 0x00000001ff057424 */ /* 0x000fd400078e00ff */
[----:B------:R-:W-:Y:S01]  /*3950*/  UPRMT UR4, UR4, 0x654, UR7 ;  /* 0x0000065404047896 */ /* 0x000fe20008000007 */
[----:B---3--:R-:W-:Y:S01]  /*3960*/  IMAD.SHL.U32 R7, R8, 0x20, RZ ;  /* 0x0000002008077824 */ /* 0x008fe200078e00ff */
[-C--:B------:R-:W-:Y:S02]  /*3970*/  SHF.L.U32 R6, R6, R8.reuse, RZ ;  /* 0x0000000806067219 */ /* 0x080fe400000006ff */
[----:B------:R-:W-:Y:S02]  /*3980*/  SHF.L.U32 R8, R5, R8, RZ ;  /* 0x0000000805087219 */ /* 0x000fe400000006ff */
[----:B------:R3:W-:Y:S04]  /*3990*/  STS [UR6+0x120], R7 ;  /* 0x00012007ff007988 */ /* 0x0007e80008000806 */
[----:B------:R3:W-:Y:S04]  /*39a0*/  ATOMS.OR RZ, [UR5+0x14], R6 ;  /* 0x00001406ffff798c */ /* 0x0007e8000b000005 */
[----:B------:R3:W-:Y:S01]  /*39b0*/  ATOMS.OR RZ, [UR5+0x18], R8 ;  /* 0x00001808ffff798c */ /* 0x0007e2000b000005 */
[----:B------:R-:W-:Y:S03]  /*39c0*/  SYNCS.ARRIVE.TRANS64.RED.A1T0 RZ, [UR4], RZ ;  /* 0x000000ffffff79a7 */ /* 0x000fe60008100404 */
[----:B------:R3:W-:Y:S01]  /*39d0*/  ATOMS.XOR RZ, [UR5+0x10], R5 ;  /* 0x00001005ffff798c */ /* 0x0007e2000b800005 */
[----:B------:R-:W-:Y:S05]  /*39e0*/  BRA `(.L_x_65) ;  /* 0x0000000000107947 */ /* 0x000fea0003800000 */
.L_x_58:
[----:B------:R-:W-:Y:S02]  /*39f0*/  MOV R5, 0xffffffff ;  /* 0xffffffff00057802 */ /* 0x000fe40000000f00 */
[----:B------:R-:W-:-:S03]  /*3a00*/  MOV R6, 0x3a30 ;  /* 0x00003a3000067802 */ /* 0x000fc60000000f00 */
[----:B------:R2:W-:Y:S04]  /*3a10*/  STS [UR6+0x120], R5 ;  /* 0x00012005ff007988 */ /* 0x0005e80008000806 */
[----:B-12--5:R-:W-:Y:S05]  /*3a20*/  CALL.REL.NOINC `($__internal_1_$__cuda_sm10x_tcgen05_guardrail_trap_phase_invalid_during_alloc) ;  /* 0x0000006800a07944 */ /* 0x026fea0003c00000 */
.L_x_65:
[----:B------:R-:W-:Y:S05]  /*3a30*/  WARPSYNC.ALL ;  /* 0x0000000000007948 */ /* 0x000fea0003800000 */
[----:B------:R-:W4:Y:S01]  /*3a40*/  S2UR UR4, SR_CgaCtaId ;  /* 0x00000000000479c3 */ /* 0x000f220000008800 */
[----:B------:R-:W-:Y:S01]  /*3a50*/  UMOV UR62, 0x400 ;  /* 0x00000400003e7882 */ /* 0x000fe20000000000 */
[----:B------:R-:W4:Y:S01]  /*3a60*/  LDCU UR7, c[0x0][0x38c] ;  /* 0x00007180ff0777ac */ /* 0x000f220008000800 */
[----:B------:R-:W-:Y:S01]  /*3a70*/  LOP3.LUT R3, R3, 0xffff, RZ, 0xc0, !PT ;  /* 0x0000ffff03037812 */ /* 0x000fe200078ec0ff */
[----:B--2---:R-:W-:Y:S01]  /*3a80*/  IMAD.MOV.U32 R11, RZ, RZ, 0x1 ;  /* 0x00000001ff0b7424 */ /* 0x004fe200078e00ff */
[----:B------:R-:W-:Y:S01]  /*3a90*/  R2UR UR5, R2 ;  /* 0x00000000020572ca */ /* 0x000fe200000e0000 */
[----:B------:R-:W-:Y:S01]  /*3aa0*/  IMAD.MOV.U32 R10, RZ, RZ, RZ ;  /* 0x000000ffff0a7224 */ /* 0x000fe200078e00ff */
[----:B------:R-:W-:-:S02]  /*3ab0*/  LOP3.LUT R4, R4, 0xffff, RZ, 0xc0, !PT ;  /* 0x0000ffff04047812 */ /* 0x000fc400078ec0ff */
[----:B---3--:R-:W-:Y:S01]  /*3ac0*/  CS2R R8, SRZ ;  /* 0x0000000000087805 */ /* 0x008fe2000001ff00 */
[----:B------:R-:W-:Y:S01]  /*3ad0*/  UMOV UR9, URZ ;  /* 0x000000ff00097c82 */ /* 0x000fe20008000000 */
[----:B-1----:R-:W-:Y:S01]  /*3ae0*/  UMOV UR60, URZ ;  /* 0x000000ff003c7c82 */ /* 0x002fe20008000000 */
[----:B------:R-:W-:Y:S01]  /*3af0*/  R2UR UR65, R4 ;  /* 0x00000000044172ca */ /* 0x000fe200000e0000 */
[----:B------:R-:W-:Y:S01]  /*3b00*/  UMOV UR76, 0x0 ;  /* 0x00000000004c7882 */ /* 0x000fe20000000000 */
[----:B------:R-:W-:Y:S01]  /*3b10*/  UMOV UR77, 0x10100910 ;  /* 0x10100910004d7882 */ /* 0x000fe20000000000 */
[----:B------:R-:W-:Y:S01]  /*3b20*/  UMOV UR74, 0x0 ;  /* 0x00000000004a7882 */ /* 0x000fe20000000000 */
[----:B------:R-:W-:Y:S01]  /*3b30*/  UMOV UR75, 0x10100910 ;  /* 0x10100910004b7882 */ /* 0x000fe20000000000 */
[----:B------:R-:W-:Y:S01]  /*3b40*/  UMOV UR72, 0x0 ;  /* 0x0000000000487882 */ /* 0x000fe20000000000 */
[----:B------:R-:W-:Y:S01]  /*3b50*/  UMOV UR73, 0x10100910 ;  /* 0x1010091000497882 */ /* 0x000fe20000000000 */
[----:B------:R-:W-:-:S02]  /*3b60*/  UISETP.NE.AND UP3, UPT, UR5, URZ, UPT ;  /* 0x000000ff0500728c */ /* 0x000fc4000bf65270 */
[----:B----4-:R-:W-:Y:S01]  /*3b70*/  UIADD3 UR7, UPT, UPT, UR7, 0x7f, URZ ;  /* 0x0000007f07077890 */ /* 0x010fe2000fffe0ff */
[----:B------:R-:W-:Y:S01]  /*3b80*/  UMOV UR70, 0x0 ;  /* 0x0000000000467882 */ /* 0x000fe20000000000 */
[----:B------:R-:W-:Y:S01]  /*3b90*/  UMOV UR71, 0x10100910 ;  /* 0x1010091000477882 */ /* 0x000fe20000000000 */
[----:B------:R-:W-:Y:S01]  /*3ba0*/  ULEA UR62, UR4, UR62, 0x18 ;  /* 0x0000003e043e7291 */ /* 0x000fe2000f8ec0ff */
[----:B------:R-:W-:Y:S02]  /*3bb0*/  UMOV UR68, 0x0 ;  /* 0x0000000000447882 */ /* 0x000fe40000000000 */
[----:B------:R-:W-:Y:S01]  /*3bc0*/  UMOV UR4, URZ ;  /* 0x000000ff00047c82 */ /* 0x000fe20008000000 */
[----:B------:R-:W-:Y:S01]  /*3bd0*/  UIADD3 UR6, UPT, UPT, UR62, 0x8400, URZ ;  /* 0x000084003e067890 */ /* 0x000fe2000fffe0ff */
[----:B------:R-:W-:Y:S01]  /*3be0*/  IMAD.U32 R14, RZ, RZ, UR4 ;  /* 0x00000004ff0e7e24 */ /* 0x000fe2000f8e00ff */
[----:B------:R-:W-:Y:S02]  /*3bf0*/  USHF.R.S32.HI UR4, URZ, 0x1f, UR7 ;  /* 0x0000001fff047899 */ /* 0x000fe40008011407 */
[----:B------:R-:W-:-:S02]  /*3c00*/  UIADD3 UR5, UPT, UPT, UR62, 0x28400, URZ ;  /* 0x000284003e057890 */ /* 0x000fc4000fffe0ff */
[----:B------:R-:W-:Y:S02]  /*3c10*/  ULEA.HI UR4, UR4, UR7, URZ, 0x7 ;  /* 0x0000000704047291 */ /* 0x000fe4000f8f38ff */
[----:B------:R-:W-:Y:S02]  /*3c20*/  USHF.R.U32.HI UR6, URZ, 0x4, UR6 ;  /* 0x00000004ff067899 */ /* 0x000fe40008011606 */
[----:B------:R-:W-:Y:S02]  /*3c30*/  USHF.R.S32.HI UR8, URZ, 0x7, UR4 ;  /* 0x00000007ff087899 */ /* 0x000fe40008011404 */
[----:B------:R-:W-:Y:S01]  /*3c40*/  USHF.R.U32.HI UR5, URZ, 0x4, UR5 ;  /* 0x00000004ff057899 */ /* 0x000fe20008011605 */
[----:B------:R-:W-:Y:S01]  /*3c50*/  R2UR UR4, R3 ;  /* 0x00000000030472ca */ /* 0x000fe200000e0000 */
[----:B------:R-:W-:Y:S02]  /*3c60*/  UISETP.LT.AND UP0, UPT, UR8, 0x1, UPT ;  /* 0x000000010800788c */ /* 0x000fe4000bf01270 */
[----:B------:R-:W-:Y:S01]  /*3c70*/  ULOP3.LUT UR6, UR6, 0x3fff, URZ, 0xc0, !UPT ;  /* 0x00003fff06067892 */ /* 0x000fe2000f8ec0ff */
[----:B------:R-:W-:Y:S01]  /*3c80*/  IMAD.U32 R12, RZ, RZ, UR8 ;  /* 0x00000008ff0c7e24 */ /* 0x000fe2000f8e00ff */
[----:B------:R-:W-:-:S02]  /*3c90*/  ULOP3.LUT UR67, UR5, 0x3fff, URZ, 0xc0, !UPT ;  /* 0x00003fff05437892 */ /* 0x000fc4000f8ec0ff */
[----:B------:R-:W-:Y:S02]  /*3ca0*/  ULOP3.LUT UR66, UR6, 0x10000, URZ, 0xfc, !UPT ;  /* 0x0001000006427892 */ /* 0x000fe4000f8efcff */
[----:B------:R-:W-:Y:S01]  /*3cb0*/  ULOP3.LUT UR67, UR67, 0x10000, URZ, 0xfc, !UPT ;  /* 0x0001000043437892 */ /* 0x000fe2000f8efcff */
[----:B------:R-:W-:-:S03]  /*3cc0*/  UMOV UR69, 0x10100910 ;  /* 0x1010091000457882 */ /* 0x000fc60000000000 */
[----:B------:R-:W-:Y:S01]  /*3cd0*/  IMAD.U32 R13, RZ, RZ, UR4 ;  /* 0x00000004ff0d7e24 */ /* 0x000fe2000f8e00ff */
[----:B------:R-:W-:Y:S01]  /*3ce0*/  NOP ;  /* 0x0000000000007918 */ /* 0x000fe20000000000 */
[----:B------:R-:W-:Y:S06]  /*3cf0*/  BAR.ARV 0x6, 0xa0 ;  /* 0x0182800000007b1d */ /* 0x000fec0000002000 */
[----:B------:R-:W1:Y:S02]  /*3d00*/  LDS R5, [UR62+0x120] ;  /* 0x0001203eff057984 */ /* 0x000e640008000800 */
[----:B-1----:R-:W-:-:S13]  /*3d10*/  R2UR UR4, R5 ;  /* 0x00000000050472ca */ /* 0x002fda00000e0000 */
[----:B------:R-:W-:Y:S01]  /*3d20*/  IMAD.U32 R16, RZ, RZ, UR4 ;  /* 0x00000004ff107e24 */ /* 0x000fe2000f8e00ff */
[----:B------:R-:W-:-:S06]  /*3d30*/  USEL UR4, UR8, 0x1, !UP0 ;  /* 0x0000000108047887 */ /* 0x000fcc000c000000 */
[----:B------:R-:W-:-:S07]  /*3d40*/  IMAD.U32 R15, RZ, RZ, UR4 ;  /* 0x00000004ff0f7e24 */ /* 0x000fce000f8e00ff */
.L_x_76:
[C---:B------:R-:W-:Y:S02]  /*3d50*/  LEA R3, R10.reuse, UR62, 0x3 ;  /* 0x0000003e0a037c11 */ /* 0x040fe4000f8e18ff */
[----:B------:R-:W-:Y:S02]  /*3d60*/  SHF.L.U32 R4, R9, 0x1f, RZ ;  /* 0x0000001f09047819 */ /* 0x000fe400000006ff */
[----:B------:R-:W-:Y:S02]  /*3d70*/  LEA R5, R10, UR62, 0x4 ;  /* 0x0000003e0a057c11 */ /* 0x000fe4000f8e20ff */
[----:B------:R-:W1:Y:S02]  /*3d80*/  SYNCS.PHASECHK.TRANS64.TRYWAIT P0, [R3+URZ+0x70], R4 ;  /* 0x00007004030075a7 */ /* 0x000e6400080011ff */
[----:B-1----:R-:W-:Y:S05]  /*3d90*/  @!P0 BRA `(.L_x_69) ;  /* 0x0000005c00c08947 */ /* 0x002fea0003800000 */
.L_x_165:
[----:B-1----:R-:W1:Y:S01]  /*3da0*/  LDS.128 R4, [R5+0x100] ;  /* 0x0001000005047984 */ /* 0x002e620000000c00 */
[----:B------:R-:W-:Y:S02]  /*3db0*/  VIADD R3, R3, 0x80 ;  /* 0x0000008003037836 */ /* 0x000fe40000000000 */
[----:B------:R-:W-:Y:S01]  /*3dc0*/  VIADD R10, R10, 0x1 ;  /* 0x000000010a0a7836 */ /* 0x000fe20000000000 */
[----:B------:R-:W-:Y:S01]  /*3dd0*/  @!PT LDS RZ, [RZ] ;  /* 0x00000000fffff984 */ /* 0x000fe20000000800 */
[----:B------:R-:W-:Y:S01]  /*3de0*/  @!PT LDS RZ, [RZ] ;  /* 0x00000000fffff984 */ /* 0x000fe20000000800 */
[----:B------:R-:W-:Y:S01]  /*3df0*/  @!PT LDS RZ, [RZ] ;  /* 0x00000000fffff984 */ /* 0x000fe20000000800 */
[----:B------:R-:W-:Y:S01]  /*3e00*/  @!PT LDS RZ, [RZ] ;  /* 0x00000000fffff984 */ /* 0x000fe20000000800 */
[----:B------:R2:W-:Y:S06]  /*3e10*/  MEMBAR.ALL.CTA ;  /* 0x0000000000007992 */ /* 0x0005ec0000008000 */
[----:B--2---:R-:W2:Y:S01]  /*3e20*/  FENCE.VIEW.ASYNC.S ;  /* 0x00000000000073c6 */ /* 0x004ea20000000000 */
[----:B------:R-:W-:-:S04]  /*3e30*/  PRMT R3, RZ, 0x654, R3 ;  /* 0x00000654ff037816 */ /* 0x000fc80000000003 */
[----:B--2---:R2:W-:Y:S01]  /*3e40*/  SYNCS.ARRIVE.TRANS64.RED.A1T0 RZ, [R3+URZ], RZ ;  /* 0x000000ff03ff79a7 */ /* 0x0045e200081004ff */
[----:B-1----:R-:W-:Y:S01]  /*3e50*/  LOP3.LUT P1, RZ, R6, 0x1, RZ, 0xc0, !PT ;  /* 0x0000000106ff7812 */ /* 0x002fe2000782c0ff */
[----:B--2---:R-:W-:-:S12]  /*3e60*/  BRA.U UP3, `(.L_x_70) ;  /* 0x00000009032c7547 */ /* 0x004fd8000b800000 */
[----:B------:R-:W1:Y:S01]  /*3e70*/  LDCU UR4, c[0x0][0x38c] ;  /* 0x00007180ff0477ac */ /* 0x000e620008000800 */
[----:B------:R-:W-:Y:S02]  /*3e80*/  R2UR UR5, R14 ;  /* 0x000000000e0572ca */ /* 0x000fe400000e0000 */
[----:B------:R-:W-:Y:S02]  /*3e90*/  PLOP3.LUT P2, PT, PT, PT, PT, 0x80, 0x8 ;  /* 0x000000000008781c */ /* 0x000fe40003f4f070 */
[----:B------:R-:W-:Y:S02]  /*3ea0*/  SHF.L.U32 R5, R11, 0x1f, RZ ;  /* 0x0000001f0b057819 */ /* 0x000fe400000006ff */
[----:B------:R-:W-:-:S07]  /*3eb0*/  R2UR UR6, R16 ;  /* 0x00000000100672ca */ /* 0x000fce00000e0000 */
[----:B------:R-:W-:Y:S02]  /*3ec0*/  ULEA UR7, UR5, UR62, 0x3 ;  /* 0x0000003e05077291 */ /* 0x000fe4000f8e18ff */
[----:B-1----:R-:W-:-:S04]  /*3ed0*/  UISETP.GE.AND UP0, UPT, UR4, 0x1, UPT ;  /* 0x000000010400788c */ /* 0x002fc8000bf06270 */
[----:B------:R-:W-:Y:S01]  /*3ee0*/  IMAD.U32 R4, RZ, RZ, UR7 ;  /* 0x00000007ff047e24 */ /* 0x000fe2000f8e00ff */
[----:B------:R-:W-:Y:S01]  /*3ef0*/  ULEA UR8, UR5, UR6, 0x6 ;  /* 0x0000000605087291 */ /* 0x000fe2000f8e30ff */
[----:B------:R-:W-:-:S05]  /*3f00*/  PLOP3.LUT P0, PT, PT, PT, UP0, 0x80, 0x8 ;  /* 0x000000000008781c */ /* 0x000fca0003f0f008 */
[----:B------:R-:W-:-:S08]  /*3f10*/  @UP0 ULEA UR4, UR9, UR62, 0x3 ;  /* 0x0000003e09040291 */ /* 0x000fd0000f8e18ff */
[----:B------:R-:W-:-:S04]  /*3f20*/  @P0 SHF.L.U32 R3, R8, 0x1f, RZ ;  /* 0x0000001f08030819 */ /* 0x000fc800000006ff */
[----:B------:R1:W2:Y:S01]  /*3f30*/  @P0 SYNCS.PHASECHK.TRANS64.TRYWAIT P2, [UR4], R3 ;  /* 0x00000003ff0005a7 */ /* 0x0002a20008041104 */
[----:B------:R-:W3:Y:S02]  /*3f40*/  SYNCS.PHASECHK.TRANS64.TRYWAIT P0, [UR7+0xb0], R5 ;  /* 0x0000b005ff0075a7 */ /* 0x000ee40008001107 */
[----:B-123--:R-:W-:Y:S05]  /*3f50*/  @!P0 BRA `(.L_x_71) ;  /* 0x0000005c00648947 */ /* 0x00efea0003800000 */
.L_x_167:
[----:B------:R-:W-:Y:S01]  /*3f60*/  UMOV UR64, UR60 ;  /* 0x0000003c00407c82 */ /* 0x000fe20008000000 */
[----:B------:R-:W-:Y:S05]  /*3f70*/  BRA.U !UP0, `(.L_x_72) ;  /* 0x0000000508d07547 */ /* 0x000fea000b800000 */
[----:B------:R-:W-:Y:S01]  /*3f80*/  R2UR UR4, R15 ;  /* 0x000000000f0472ca */ /* 0x000fe200000e0000 */
[----:B------:R-:W-:Y:S01]  /*3f90*/  UPLOP3.LUT UP2, UPT, UPT, UPT, UPT, 0x40, 0x4 ;  /* 0x000000000004789c */ /* 0x000fe20003f4e870 */
[----:B------:R-:W-:Y:S01]  /*3fa0*/  R2UR UR61, R12 ;  /* 0x000000000c3d72ca */ /* 0x000fe200000e0000 */
[----:B------:R-:W-:-:S10]  /*3fb0*/  UMOV UR7, UR9 ;  /* 0x0000000900077c82 */ /* 0x000fd40008000000 */
[----:B------:R-:W-:-:S12]  /*3fc0*/  UIADD3 UR64, UPT, UPT, UR4, UR60, URZ ;  /* 0x0000003c04407290 */ /* 0x000fd8000fffe0ff */
.L_x_75:
[----:B--2---:R-:W-:Y:S01]  /*3fd0*/  ULEA UR5, UR7, UR62, 0x3 ;  /* 0x0000003e07057291 */ /* 0x004fe2000f8e18ff */
[----:B------:R-:W-:Y:S11]  /*3fe0*/  @P2 BRA `(.L_x_73) ;  /* 0x00000000000c2947 */ /* 0x000ff60003800000 */
[----:B-1----:R-:W-:Y:S04]  /*3ff0*/  SHF.L.U32 R5, R8, 0x1f, RZ ;  /* 0x0000001f08057819 */ /* 0x002fe800000006ff */
[----:B------:R-:W1:Y:S02]  /*4000*/  SYNCS.PHASECHK.TRANS64.TRYWAIT P0, [UR5], R5 ;  /* 0x00000005ff0075a7 */ /* 0x000e640008001105 */
[----:B-1----:R-:W-:Y:S05]  /*4010*/  @!P0 BRA `(.L_x_74) ;  /* 0x0000005c00508947 */ /* 0x002fea0003800000 */
.L_x_73:
[----:B------:R-:W-:Y:S01]  /*4020*/  UISETP.NE.AND UP0, UPT, UR61, 0x1, UPT ;  /* 0x000000013d00788c */ /* 0x000fe2000bf05270 */
[----:B------:R-:W-:Y:S01]  /*4030*/  PLOP3.LUT P2, PT, PT, PT, PT, 0x80, 0x8 ;  /* 0x000000000008781c */ /* 0x000fe20003f4f070 */
[----:B------:R-:W-:Y:S01]  /*4040*/  UIADD3 UR9, UPT, UPT, UR7, 0x1, URZ ;  /* 0x0000000107097890 */ /* 0x000fe2000fffe0ff */
[----:B------:R-:W-:Y:S01]  /*4050*/  MOV.SPILL R6, UR65 ;  /* 0x0000004100067c02 */ /* 0x000fe20009000f00 */
[----:B------:R-:W-:Y:S01]  /*4060*/  UIADD3 UR63, UPT, UPT, UR5, 0x10, URZ ;  /* 0x00000010053f7890 */ /* 0x000fe2000fffe0ff */
[----:B-1----:R-:W-:Y:S01]  /*4070*/  MOV.SPILL R5, UR64 ;  /* 0x0000004000057c02 */ /* 0x002fe20009000f00 */
[----:B------:R-:W-:Y:S01]  /*4080*/  UISETP.NE.AND UP1, UPT, UR9, 0x2, UPT ;  /* 0x000000020900788c */ /* 0x000fe2000bf25270 */
[----:B------:R-:W-:Y:S01]  /*4090*/  PLOP3.LUT P0, PT, PT, PT, UP0, 0x80, 0x8 ;  /* 0x000000000008781c */ /* 0x000fe20003f0f008 */
[----:B------:R-:W-:Y:S02]  /*40a0*/  ULEA UR6, UR7, UR67, 0xa ;  /* 0x0000004307067291 */ /* 0x000fe4000f8e50ff */
[----:B------:R-:W-:Y:S02]  /*40b0*/  USEL UR5, URZ, 0x1, UP1 ;  /* 0x00000001ff057887 */ /* 0x000fe40008800000 */
[----:B------:R-:W-:Y:S02]  /*40c0*/  USEL UR9, UR9, URZ, UP1 ;  /* 0x000000ff09097287 */ /* 0x000fe40008800000 */
[----:B------:R-:W-:Y:S02]  /*40d0*/  ULEA UR4, UR7, UR66, 0xc ;  /* 0x0000004207047291 */ /* 0x000fe4000f8e60ff */
[----:B------:R-:W-:Y:S01]  /*40e0*/  @UP0 ULEA UR7, UR9, UR62, 0x3 ;  /* 0x0000003e09070291 */ /* 0x000fe2000f8e18ff */
[----:B------:R-:W-:Y:S01]  /*40f0*/  LOP3.LUT R8, R8, UR5, RZ, 0x3c, !PT ;  /* 0x0000000508087c12 */ /* 0x000fe2000f8e3cff */
[----:B------:R-:W-:Y:S02]  /*4100*/  UIADD3 UR20, UPT, UPT, UR6, 0x2, URZ ;  /* 0x0000000206147890 */ /* 0x000fe4000fffe0ff */
[----:B------:R-:W-:Y:S01]  /*4110*/  UIADD3 UR18, UPT, UPT, UR4, 0x2, URZ ;  /* 0x0000000204127890 */ /* 0x000fe2000fffe0ff */
[----:B------:R-:W-:Y:S01]  /*4120*/  @P0 SHF.L.U32 R3, R8, 0x1f, RZ ;  /* 0x0000001f08030819 */ /* 0x000fe200000006ff */
[----:B------:R-:W-:Y:S02]  /*4130*/  UIADD3 UR16, UPT, UPT, UR6, 0x4, URZ ;  /* 0x0000000406107890 */ /* 0x000fe4000fffe0ff */
[----:B------:R-:W-:Y:S01]  /*4140*/  UIADD3 UR10, UPT, UPT, UR4, 0x4, URZ ;  /* 0x00000004040a7890 */ /* 0x000fe2000fffe0ff */
[----:B------:R2:W3:Y:S01]  /*4150*/  @P0 SYNCS.PHASECHK.TRANS64.TRYWAIT P2, [UR7], R3 ;  /* 0x00000003ff0005a7 */ /* 0x0004e20008041107 */
[----:B------:R-:W-:Y:S02]  /*4160*/  UIADD3 UR14, UPT, UPT, UR6, 0x6, URZ ;  /* 0x00000006060e7890 */ /* 0x000fe4000fffe0ff */
        /* <DEDUP_REMOVED lines=21> */
[----:B------:R-:W-:Y:S01]  /*42c0*/  UIADD3 UR61, UPT, UPT, UR61, -0x1, URZ ;  /* 0xffffffff3d3d7890 */ /* 0x000fe2000fffe0ff */
[----:B------:R-:W-:Y:S01]  /*42d0*/  UMOV UR7, 0x40004040 ;  /* 0x4000404000077882 */ /* 0x000fe20000000000 */
[----:B------:R-:W-:Y:S01]  /*42e0*/  UMOV UR64, 0x0 ;  /* 0x0000000000407882 */ /* 0x000fe20000000000 */
[----:B------:R-:W-:Y:S01]  /*42f0*/  UMOV UR65, 0x10100910 ;  /* 0x1010091000417882 */ /* 0x000fe20000000000 */
[----:B------:R-:W-:Y:S01]  /*4300*/  UMOV UR5, 0x40004040 ;  /* 0x4000404000057882 */ /* 0x000fe20000000000 */
[----:B------:R-:W-:Y:S01]  /*4310*/  UMOV UR21, 0x40004040 ;  /* 0x4000404000157882 */ /* 0x000fe20000000000 */
[----:B------:R1:W-:Y:S01]  /*4320*/  UTCHMMA.2CTA gdesc[UR4], gdesc[UR6], tmem[UR8], tmem[UR64], idesc[UR65], UP2 ;  /* 0x00ff4006040075ea */ /* 0x0003e20009200008 */
[----:B------:R-:W-:Y:S01]  /*4330*/  UPLOP3.LUT UP2, UPT, UPT, UPT, UPT, 0x80, 0x8 ;  /* 0x000000000008789c */ /* 0x000fe20003f4f070 */
[----:B------:R-:W-:Y:S01]  /*4340*/  UMOV UR19, 0x40004040 ;  /* 0x4000404000137882 */ /* 0x000fe20000000000 */
[----:B------:R-:W-:Y:S01]  /*4350*/  UMOV UR17, 0x40004040 ;  /* 0x4000404000117882 */ /* 0x000fe20000000000 */
[----:B------:R4:W-:Y:S01]  /*4360*/  UTCHMMA.2CTA gdesc[UR18], gdesc[UR20], tmem[UR8], tmem[UR64], idesc[UR65], UPT ;  /* 0x00ff4014120075ea */ /* 0x0009e2000ba00008 */
        /* <DEDUP_REMOVED lines=19> */
[----:B-1----:R-:W-:Y:S01]  /*44a0*/  UMOV UR7, 0x10100910 ;  /* 0x1010091000077882 */ /* 0x002fe20000000000 */
[----:B------:R-:W-:Y:S01]  /*44b0*/  UMOV UR35, 0x40004040 ;  /* 0x4000404000237882 */ /* 0x000fe20000000000 */
[----:B------:R-:W-:Y:S01]  /*44c0*/  UMOV UR33, 0x40004040 ;  /* 0x4000404000217882 */ /* 0x000fe20000000000 */
[----:B------:R-:W-:Y:S01]  /*44d0*/  UMOV UR27, 0x40004040 ;  /* 0x40004040001b7882 */ /* 0x000fe20000000000 */
[----:B------:R-:W-:Y:S01]  /*44e0*/  UMOV UR25, 0x40004040 ;  /* 0x4000404000197882 */ /* 0x000fe20000000000 */
[----:B----4-:R-:W-:Y:S02]  /*44f0*/  UIADD3 UR20, UPT, UPT, UR4, 0xc02, URZ ;  /* 0x00000c0204147890 */ /* 0x010fe4000fffe0ff */
[----:B------:R-:W-:Y:S02]  /*4500*/  UIADD3 UR18, UPT, UPT, UR6, 0x304, URZ ;  /* 0x0000030406127890 */ /* 0x000fe4000fffe0ff */
[----:B--2---:R-:W-:Y:S02]  /*4510*/  UIADD3 UR16, UPT, UPT, UR4, 0xc04, URZ ;  /* 0x00000c0404107890 */ /* 0x004fe4000fffe0ff */
[----:B------:R-:W-:Y:S01]  /*4520*/  UIADD3 UR10, UPT, UPT, UR6, 0x306, URZ ;  /* 0x00000306060a7890 */ /* 0x000fe2000fffe0ff */
[----:B------:R-:W-:Y:S01]  /*4530*/  R2UR.FILL UR65, R6 ;  /* 0x00000000064172ca */ /* 0x000fe200004e0000 */
[----:B------:R-:W-:Y:S01]  /*4540*/  UMOV UR14, 0x0 ;  /* 0x00000000000e7882 */ /* 0x000fe20000000000 */
[----:B------:R-:W-:Y:S01]  /*4550*/  UMOV UR15, 0x10100910 ;  /* 0x10100910000f7882 */ /* 0x000fe20000000000 */
[----:B------:R-:W-:Y:S01]  /*4560*/  UMOV UR12, 0x0 ;  /* 0x00000000000c7882 */ /* 0x000fe20000000000 */
[----:B------:R-:W-:Y:S01]  /*4570*/  UTCHMMA.2CTA gdesc[UR28], gdesc[UR30], tmem[UR8], tmem[UR14], idesc[UR15], UPT ;  /* 0x00ff0e1e1c0075ea */ /* 0x000fe2000ba00008 */
[----:B------:R-:W-:Y:S01]  /*4580*/  UTCHMMA.2CTA gdesc[UR56], gdesc[UR58], tmem[UR8], tmem[UR14], idesc[UR15], UPT ;  /* 0x00ff0e3a380075ea */ /* 0x000fe2000ba00008 */
[----:B------:R-:W-:Y:S01]  /*4590*/  UMOV UR13, 0x10100910 ;  /* 0x10100910000d7882 */ /* 0x000fe20000000000 */
[----:B------:R-:W-:Y:S01]  /*45a0*/  UTCHMMA.2CTA gdesc[UR52], gdesc[UR54], tmem[UR8], tmem[UR14], idesc[UR15], UPT ;  /* 0x00ff0e36340075ea */ /* 0x000fe2000ba00008 */
[----:B------:R-:W-:Y:S01]  /*45b0*/  UIADD3 UR4, UPT, UPT, UR4, 0xc06, URZ ;  /* 0x00000c0604047890 */ /* 0x000fe2000fffe0ff */
[----:B------:R-:W-:Y:S01]  /*45c0*/  UTCHMMA.2CTA gdesc[UR48], gdesc[UR50], tmem[UR8], tmem[UR12], idesc[UR13], UPT ;  /* 0x00ff0c32300075ea */ /* 0x000fe2000ba00008 */
[----:B------:R-:W-:Y:S01]  /*45d0*/  UTCHMMA.2CTA gdesc[UR44], gdesc[UR46], tmem[UR8], tmem[UR12], idesc[UR13], UPT ;  /* 0x00ff0c2e2c0075ea */ /* 0x000fe2000ba00008 */
[----:B------:R-:W-:Y:S01]  /*45e0*/  UMOV UR6, 0x0 ;  /* 0x0000000000067882 */ /* 0x000fe20000000000 */
[----:B------:R-:W-:Y:S01]  /*45f0*/  UTCHMMA.2CTA gdesc[UR40], gdesc[UR42], tmem[UR8], tmem[UR12], idesc[UR13], UPT ;  /* 0x00ff0c2a280075ea */ /* 0x000fe2000ba00008 */
[----:B------:R1:W-:Y:S01]  /*4600*/  UTCHMMA.2CTA gdesc[UR36], gdesc[UR38], tmem[UR8], tmem[UR6], idesc[UR7], UPT ;  /* 0x00ff0626240075ea */ /* 0x0003e2000ba00008 */
[----:B------:R2:W-:Y:S01]  /*4610*/  UTCHMMA.2CTA gdesc[UR32], gdesc[UR34], tmem[UR8], tmem[UR76], idesc[UR77], UPT ;  /* 0x00ff4c22200075ea */ /* 0x0005e2000ba00008 */
[----:B------:R-:W-:Y:S01]  /*4620*/  UMOV UR23, 0x40004040 ;  /* 0x4000404000177882 */ /* 0x000fe20000000000 */
[----:B------:R2:W-:Y:S01]  /*4630*/  UTCHMMA.2CTA gdesc[UR24], gdesc[UR26], tmem[UR8], tmem[UR74], idesc[UR75], UPT ;  /* 0x00ff4a1a180075ea */ /* 0x0005e2000ba00008 */
[----:B------:R-:W-:Y:S01]  /*4640*/  R2UR.FILL UR64, R5 ;  /* 0x00000000054072ca */ /* 0x000fe200004e0000 */
[----:B------:R2:W-:Y:S01]  /*4650*/  UTCHMMA.2CTA gdesc[UR20], gdesc[UR22], tmem[UR8], tmem[UR72], idesc[UR73], UPT ;  /* 0x00ff4816140075ea */ /* 0x0005e2000ba00008 */
[----:B------:R2:W-:Y:S01]  /*4660*/  UTCHMMA.2CTA gdesc[UR16], gdesc[UR18], tmem[UR8], tmem[UR70], idesc[UR71], UPT ;  /* 0x00ff4612100075ea */ /* 0x0005e2000ba00008 */
[----:B------:R2:W-:Y:S01]  /*4670*/  UTCHMMA.2CTA gdesc[UR4], gdesc[UR10], tmem[UR8], tmem[UR68], idesc[UR69], UPT ;  /* 0x00ff440a040075ea */ /* 0x0005e2000ba00008 */
[----:B------:R2:W-:Y:S09]  /*4680*/  UTCBAR.2CTA.MULTICAST [UR63], URZ, UR65 ;  /* 0x000000ff3f0073e9 */ /* 0x0005f20008200841 */
[----:B------:R-:W-:Y:S01]  /*4690*/  UISETP.NE.AND UP0, UPT, UR60, UR64, UPT ;  /* 0x000000403c00728c */ /* 0x000fe2000bf05270 */
[----:B-1----:R-:W-:Y:S08]  /*46a0*/  UMOV UR7, UR9 ;  /* 0x0000000900077c82 */ /* 0x002ff00008000000 */
[----:B---3--:R-:W-:Y:S05]  /*46b0*/  BRA.U UP0, `(.L_x_75) ;  /* 0xfffffff900447547 */ /* 0x008fea000b83ffff */
.L_x_72:
[----:B--2---:R-:W-:Y:S01]  /*46c0*/  R2UR UR4, R4 ;  /* 0x00000000040472ca */ /* 0x004fe200000e0000 */
[----:B------:R-:W-:Y:S01]  /*46d0*/  UMOV UR60, UR64 ;  /* 0x00000040003c7c82 */ /* 0x000fe20008000000 */
[----:B------:R-:W-:-:S11]  /*46e0*/  R2UR UR5, R13 ;  /* 0x000000000d0572ca */ /* 0x000fd600000e0000 */
[----:B------:R-:W-:-:S09]  /*46f0*/  UIADD3 UR4, UPT, UPT, UR4, 0x90, URZ ;  /* 0x0000009004047890 */ /* 0x000fd2000fffe0ff */
[----:B------:R2:W-:Y:S01]  /*4700*/  UTCBAR.2CTA.MULTICAST [UR4], URZ, UR5 ;  /* 0x000000ff040073e9 */ /* 0x0005e20008200805 */
[----:B------:R-:W-:Y:S02]  /*4710*/  NOP ;  /* 0x0000000000007918 */ /* 0x000fe40000000000 */
.L_x_70:
[----:B--2---:R-:W-:Y:S02]  /*4720*/  R2UR UR4, R14 ;  /* 0x000000000e0472ca */ /* 0x004fe400000e0000 */
[----:B------:R-:W-:-:S04]  /*4730*/  ISETP.NE.AND P0, PT, R10, 0x2, PT ;  /* 0x000000020a00780c */ /* 0x000fc80003f05270 */
[----:B-1----:R-:W-:Y:S02]  /*4740*/  SEL R3, RZ, 0x1, P0 ;  /* 0x00000001ff037807 */ /* 0x002fe40000000000 */
[----:B------:R-:W-:Y:S02]  /*4750*/  SEL R10, R10, RZ, P0 ;  /* 0x000000ff0a0a7207 */ /* 0x000fe40000000000 */
[----:B------:R-:W-:-:S03]  /*4760*/  LOP3.LUT R9, R9, R3, RZ, 0x3c, !PT ;  /* 0x0000000309097212 */ /* 0x000fc600078e3cff */
[----:B------:R-:W-:-:S04]  /*4770*/  UIADD3 UR4, UPT, UPT, UR4, 0x1, URZ ;  /* 0x0000000104047890 */ /* 0x000fc8000fffe0ff */
[----:B------:R-:W-:-:S04]  /*4780*/  UISETP.NE.AND UP0, UPT, UR4, 0x4, UPT ;  /* 0x000000040400788c */ /* 0x000fc8000bf05270 */
[----:B------:R-:W-:Y:S02]  /*4790*/  USEL UR5, URZ, 0x1, UP0 ;  /* 0x00000001ff057887 */ /* 0x000fe40008000000 */
[----:B------:R-:W-:-:S04]  /*47a0*/  USEL UR4, UR4, URZ, UP0 ;  /* 0x000000ff04047287 */ /* 0x000fc80008000000 */
[----:B------:R-:W-:Y:S02]  /*47b0*/  LOP3.LUT R11, R11, UR5, RZ, 0x3c, !PT ;  /* 0x000000050b0b7c12 */ /* 0x000fe4000f8e3cff */
[----:B------:R-:W-:Y:S01]  /*47c0*/  IMAD.U32 R14, RZ, RZ, UR4 ;  /* 0x00000004ff0e7e24 */ /* 0x000fe2000f8e00ff */
[----:B------:R-:W-:Y:S06]  /*47d0*/  @P1 BRA `(.L_x_76) ;  /* 0xfffffff4005c1947 */ /* 0x000fec000383ffff */
[----:B------:R-:W1:Y:S01]  /*47e0*/  S2UR UR8, SR_CgaCtaId ;  /* 0x00000000000879c3 */ /* 0x000e620000008800 */
[----:B------:R-:W-:Y:S02]  /*47f0*/  ELECT P0, URZ, PT ;  /* 0x0000000000ff782f */ /* 0x000fe40003800000 */
[----:B------:R-:W-:Y:S01]  /*4800*/  R2UR UR5, R2 ;  /* 0x00000000020572ca */ /* 0x000fe200000e0000 */
[----:B------:R-:W-:Y:S01]  /*4810*/  UMOV UR4, 0x40 ;  /* 0x0000004000047882 */ /* 0x000fe20000000000 */
[----:B------:R-:W-:-:S03]  /*4820*/  IMAD.MOV.U32 R2, RZ, RZ, 0x1 ;  /* 0x00000001ff027424 */ /* 0x000fc600078e00ff */
[----:B------:R-:W-:Y:S08]  /*4830*/  UVIRTCOUNT.DEALLOC.SMPOOL 0x80 ;  /* 0x000000800000784c */ /* 0x000ff00000000000 */
[----:B------:R-:W-:Y:S02]  /*4840*/  UISETP.NE.AND UP1, UPT, UR5, URZ, UPT ;  /* 0x000000ff0500728c */ /* 0x000fe4000bf25270 */
[----:B-1----:R-:W-:-:S09]  /*4850*/  ULEA UR8, UR8, UR4, 0x18 ;  /* 0x0000000408087291 */ /* 0x002fd2000f8ec0ff */
[----:B------:R1:W-:Y:S01]  /*4860*/  @P0 STS.U8 [UR8+0x1c], R2 ;  /* 0x00001c02ff000988 */ /* 0x0003e20008000008 */
[----:B------:R-:W-:Y:S05]  /*4870*/  BRA.U UP1, `(.L_x_77) ;  /* 0x0000000101a87547 */ /* 0x000fea000b800000 */
[----:B------:R-:W-:Y:S01]  /*4880*/  R2UR UR4, R14 ;  /* 0x000000000e0472ca */ /* 0x000fe200000e0000 */
[----:B------:R-:W-:Y:S01]  /*4890*/  UIADD3 UR7, UPT, UPT, UR62, 0xb0, URZ ;  /* 0x000000b03e077890 */ /* 0x000fe2000fffe0ff */
[----:B------:R-:W-:-:S11]  /*48a0*/  SHF.L.U32 R3, R11, 0x1f, RZ ;  /* 0x0000001f0b037819 */ /* 0x000fd600000006ff */
[----:B------:R-:W-:-:S09]  /*48b0*/  ULEA UR4, UR4, UR7, 0x3 ;  /* 0x0000000704047291 */ /* 0x000fd2000f8e18ff */
[----:B------:R-:W2:Y:S02]  /*48c0*/  SYNCS.PHASECHK.TRANS64.TRYWAIT P0, [UR4], R3 ;  /* 0x00000003ff0075a7 */ /* 0x000ea40008001104 */
[----:B--2---:R-:W-:Y:S05]  /*48d0*/  @!P0 BRA `(.L_x_78) ;  /* 0x0000005400388947 */ /* 0x004fea0003800000 */
.L_x_170:
[----:B------:R-:W-:-:S13]  /*48e0*/  R2UR UR4, R14 ;  /* 0x000000000e0472ca */ /* 0x000fda00000e0000 */
[----:B------:R-:W-:-:S04]  /*48f0*/  UIADD3 UR4, UPT, UPT, UR4, 0x1, URZ ;  /* 0x0000000104047890 */ /* 0x000fc8000fffe0ff */
[----:B------:R-:W-:-:S04]  /*4900*/  UISETP.NE.AND UP0, UPT, UR4, 0x4, UPT ;  /* 0x000000040400788c */ /* 0x000fc8000bf05270 */
[----:B------:R-:W-:Y:S02]  /*4910*/  USEL UR6, URZ, 0x1, UP0 ;  /* 0x00000001ff067887 */ /* 0x000fe40008000000 */
[----:B------:R-:W-:-:S04]  /*4920*/  USEL UR4, UR4, URZ, UP0 ;  /* 0x000000ff04047287 */ /* 0x000fc80008000000 */
[----:B------:R-:W-:Y:S01]  /*4930*/  ULEA UR5, UR4, UR7, 0x3 ;  /* 0x0000000704057291 */ /* 0x000fe2000f8e18ff */
[----:B-1----:R-:W-:-:S04]  /*4940*/  LOP3.LUT R3, R11, UR6, RZ, 0x3c, !PT ;  /* 0x000000060b037c12 */ /* 0x002fc8000f8e3cff */
[----:B------:R-:W-:-:S04]  /*4950*/  SHF.L.U32 R4, R3, 0x1f, RZ ;  /* 0x0000001f03047819 */ /* 0x000fc800000006ff */
[----:B------:R-:W1:Y:S02]  /*4960*/  SYNCS.PHASECHK.TRANS64.TRYWAIT P0, [UR5], R4 ;  /* 0x00000004ff0075a7 */ /* 0x000e640008001105 */
[----:B-1----:R-:W-:Y:S05]  /*4970*/  @!P0 BRA `(.L_x_79) ;  /* 0x0000005400288947 */ /* 0x002fea0003800000 */
.L_x_172:
[----:B------:R-:W-:-:S04]  /*4980*/  UIADD3 UR4, UPT, UPT, UR4, 0x1, URZ ;  /* 0x0000000104047890 */ /* 0x000fc8000fffe0ff */
[----:B------:R-:W-:-:S04]  /*4990*/  UISETP.NE.AND UP0, UPT, UR4, 0x4, UPT ;  /* 0x000000040400788c */ /* 0x000fc8000bf05270 */
[----:B------:R-:W-:Y:S02]  /*49a0*/  USEL UR6, URZ, 0x1, UP0 ;  /* 0x00000001ff067887 */ /* 0x000fe40008000000 */
[----:B------:R-:W-:-:S04]  /*49b0*/  USEL UR4, UR4, URZ, UP0 ;  /* 0x000000ff04047287 */ /* 0x000fc80008000000 */
[----:B------:R-:W-:Y:S01]  /*49c0*/  ULEA UR5, UR4, UR7, 0x3 ;  /* 0x0000000704057291 */ /* 0x000fe2000f8e18ff */
[----:B------:R-:W-:-:S04]  /*49d0*/  LOP3.LUT R3, R3, UR6, RZ, 0x3c, !PT ;  /* 0x0000000603037c12 */ /* 0x000fc8000f8e3cff */
[----:B-1----:R-:W-:-:S04]  /*49e0*/  SHF.L.U32 R4, R3, 0x1f, RZ ;  /* 0x0000001f03047819 */ /* 0x002fc800000006ff */
[----:B------:R-:W1:Y:S02]  /*49f0*/  SYNCS.PHASECHK.TRANS64.TRYWAIT P0, [UR5], R4 ;  /* 0x00000004ff0075a7 */ /* 0x000e640008001105 */
[----:B-1----:R-:W-:Y:S05]  /*4a00*/  @!P0 BRA `(.L_x_80) ;  /* 0x00000054001c8947 */ /* 0x002fea0003800000 */
.L_x_174:
[----:B------:R-:W-:-:S04]  /*4a10*/  UIADD3 UR4, UPT, UPT, UR4, 0x1, URZ ;  /* 0x0000000104047890 */ /* 0x000fc8000fffe0ff */
[----:B------:R-:W-:-:S04]  /*4a20*/  UISETP.NE.AND UP0, UPT, UR4, 0x4, UPT ;  /* 0x000000040400788c */ /* 0x000fc8000bf05270 */
[----:B------:R-:W-:Y:S02]  /*4a30*/  USEL UR5, URZ, 0x1, UP0 ;  /* 0x00000001ff057887 */ /* 0x000fe40008000000 */
[----:B------:R-:W-:-:S04]  /*4a40*/  USEL UR4, UR4, URZ, UP0 ;  /* 0x000000ff04047287 */ /* 0x000fc80008000000 */
[----:B------:R-:W-:Y:S01]  /*4a50*/  ULEA UR4, UR4, UR7, 0x3 ;  /* 0x0000000704047291 */ /* 0x000fe2000f8e18ff */
[----:B------:R-:W-:-:S04]  /*4a60*/  LOP3.LUT R3, R3, UR5, RZ, 0x3c, !PT ;  /* 0x0000000503037c12 */ /* 0x000fc8000f8e3cff */
[----:B------:R-:W-:Y:S01]  /*4a70*/  SHF.L.U32 R3, R3, 0x1f, RZ ;  /* 0x0000001f03037819 */ /* 0x000fe200000006ff */
[----:B-1----:R-:W-:-:S04]  /*4a80*/  IMAD.U32 R2, RZ, RZ, UR4 ;  /* 0x00000004ff027e24 */ /* 0x002fc8000f8e00ff */
[----:B------:R1:W2:Y:S03]  /*4a90*/  SYNCS.PHASECHK.TRANS64.TRYWAIT P0, [R2+URZ], R3 ;  /* 0x00000003020075a7 */ /* 0x0002a600080011ff */
[----:B--2---:R-:W-:Y:S05]  /*4aa0*/  @!P0 NANOSLEEP.SYNCS 0x989680 ;  /* 0x009896800000895d */ /* 0x004fea0003900000 */
[----:B------:R-:W2:Y:S02]  /*4ab0*/  @!P0 SYNCS.PHASECHK.TRANS64 P0, [R2+URZ], R3 ;  /* 0x00000003020085a7 */ /* 0x000ea400080010ff */
[----:B--2---:R-:W-:Y:S05]  /*4ac0*/  @P0 BRA `(.L_x_81) ;  /* 0x0000000000240947 */ /* 0x004fea0003800000 */
.L_x_82:
[----:B--2---:R2:W3:Y:S02]  /*4ad0*/  SYNCS.PHASECHK.TRANS64.TRYWAIT P0, [R2+URZ], R3 ;  /* 0x00000003020075a7 */ /* 0x0044e400080011ff */
[----:B---3--:R-:W-:Y:S05]  /*4ae0*/  @!P0 NANOSLEEP.SYNCS 0x989680 ;  /* 0x009896800000895d */ /* 0x008fea0003900000 */
[----:B------:R-:W3:Y:S02]  /*4af0*/  @!P0 SYNCS.PHASECHK.TRANS64 P0, [R2+URZ], R3 ;  /* 0x00000003020085a7 */ /* 0x000ee400080010ff */
[----:B---3--:R-:W-:Y:S05]  /*4b00*/  @!P0 BRA `(.L_x_82) ;  /* 0xfffffffc00f08947 */ /* 0x008fea000383ffff */
[----:B------:R-:W-:Y:S05]  /*4b10*/  BRA `(.L_x_81) ;  /* 0x0000000000107947 */ /* 0x000fea0003800000 */
.L_x_77:
[----:B------:R-:W-:Y:S01]  /*4b20*/  R2UR UR5, R0 ;  /* 0x00000000000572ca */ /* 0x000fe200000e0000 */
[----:B------:R-:W-:-:S12]  /*4b30*/  UIADD3 UR4, UPT, UPT, UR62, 0xf0, URZ ;  /* 0x000000f03e047890 */ /* 0x000fd8000fffe0ff */
[----:B------:R-:W-:-:S09]  /*4b40*/  UPRMT UR4, UR5, 0x654, UR4 ;  /* 0x0000065405047896 */ /* 0x000fd20008000004 */
[----:B------:R-:W-:Y:S03]  /*4b50*/  SYNCS.ARRIVE.TRANS64.RED.A1T0 RZ, [UR4], RZ ;  /* 0x000000ffffff79a7 */ /* 0x000fe60008100404 */
.L_x_81:
[----:B-12---:R-:W-:Y:S01]  /*4b60*/  SHF.L.U32 R3, RZ, 0x1f, RZ ;  /* 0x0000001fff037819 */ /* 0x006fe200000006ff */
[----:B------:R-:W-:Y:S01]  /*4b70*/  UIADD3 UR4, UPT, UPT, UR62, 0xf0, URZ ;  /* 0x000000f03e047890 */ /* 0x000fe2000fffe0ff */
[----:B------:R-:W-:Y:S02]  /*4b80*/  PLOP3.LUT P0, PT, PT, PT, UP1, 0x80, 0x8 ;  /* 0x000000000008781c */ /* 0x000fe40003f0f018 */
[----:B------:R-:W1:Y:S02]  /*4b90*/  SYNCS.PHASECHK.TRANS64.TRYWAIT P1, [UR62+0xf0], R3 ;  /* 0x0000f003ff0075a7 */ /* 0x000e64000802113e */
[----:B-1----:R-:W-:Y:S09]  /*4ba0*/  @!P1 BRA `(.L_x_83) ;  /* 0x0000005000cc9947 */ /* 0x002ff20003800000 */
.L_x_176:
[----:B------:R-:W-:Y:S02]  /*4bb0*/  R2UR UR6, R0 ;  /* 0x00000000000672ca */ /* 0x000fe400000e0000 */
[----:B------:R-:W-:-:S11]  /*4bc0*/  R2UR UR5, R16 ;  /* 0x00000000100572ca */ /* 0x000fd600000e0000 */
[----:B------:R-:W-:-:S03]  /*4bd0*/  @!UP1 UPRMT UR4, UR6, 0x654, UR4 ;  /* 0x0000065406049896 */ /* 0x000fc60008000004 */
[----:B------:R-:W-:-:S06]  /*4be0*/  UMOV UR6, 0x1 ;  /* 0x0000000100067882 */ /* 0x000fcc0000000000 */
[----:B------:R-:W-:Y:S01]  /*4bf0*/  @!P0 SYNCS.ARRIVE.TRANS64.RED.A1T0 RZ, [UR4], RZ ;  /* 0x000000ffffff89a7 */ /* 0x000fe20008100404 */
[----:B------:R-:W-:Y:S01]  /*4c00*/  NOP ;  /* 0x0000000000007918 */ /* 0x000fe20000000000 */
[----:B------:R-:W2:Y:S01]  /*4c10*/  LDS R0, [UR8+0x14] ;  /* 0x00001408ff007984 */ /* 0x000ea20008000800 */
[----:B------:R-:W-:-:S03]  /*4c20*/  ULOP3.LUT UR4, UR5, 0xffff, URZ, 0xc0, !UPT ;  /* 0x0000ffff05047892 */ /* 0x000fc6000f8ec0ff */
[----:B------:R-:W-:Y:S01]  /*4c30*/  UMOV UR5, 0xffff ;  /* 0x0000ffff00057882 */ /* 0x000fe20000000000 */
[----:B------:R-:W-:-:S04]  /*4c40*/  USHF.R.U32.HI UR4, URZ, 0x5, UR4 ;  /* 0x00000005ff047899 */ /* 0x000fc80008011604 */
[----:B------:R-:W-:Y:S02]  /*4c50*/  USHF.L.U32 UR5, UR5, UR4, URZ ;  /* 0x0000000405057299 */ /* 0x000fe400080006ff */
[----:B------:R-:W-:-:S04]  /*4c60*/  USHF.L.U32 UR4, UR6, UR4, URZ ;  /* 0x0000000406047299 */ /* 0x000fc800080006ff */
[----:B--2---:R-:W-:-:S04]  /*4c70*/  LOP3.LUT R0, R0, UR5, RZ, 0xc0, !PT ;  /* 0x0000000500007c12 */ /* 0x004fc8000f8ec0ff */
[----:B------:R-:W-:-:S13]  /*4c80*/  ISETP.NE.AND P0, PT, R0, UR5, PT ;  /* 0x0000000500007c0c */ /* 0x000fda000bf05270 */
[----:B------:R-:W-:Y:S05]  /*4c90*/  @P0 BRA `(.L_x_84) ;  /* 0x0000000000580947 */ /* 0x000fea0003800000 */
[----:B------:R-:W2:Y:S02]  /*4ca0*/  LDS R0, [UR8+0x18] ;  /* 0x00001808ff007984 */ /* 0x000ea40008000800 */
[----:B--2---:R-:W-:-:S04]  /*4cb0*/  LOP3.LUT R0, R0, UR4, RZ, 0xc0, !PT ;  /* 0x0000000400007c12 */ /* 0x004fc8000f8ec0ff */
[----:B------:R-:W-:-:S13]  /*4cc0*/  ISETP.NE.AND P0, PT, R0, UR4, PT ;  /* 0x0000000400007c0c */ /* 0x000fda000bf05270 */
[----:B------:R-:W-:Y:S05]  /*4cd0*/  @P0 BRA `(.L_x_85) ;  /* 0x00000000003c0947 */ /* 0x000fea0003800000 */
[----:B-1----:R-:W1:Y:S01]  /*4ce0*/  S2R R2, SR_LANEID ;  /* 0x0000000000027919 */ /* 0x002e620000000000 */
[----:B------:R-:W-:-:S06]  /*4cf0*/  ULOP3.LUT UR5, URZ, UR5, URZ, 0x33, !UPT ;  /* 0x00000005ff057292 */ /* 0x000fcc000f8e33ff */
[----:B------:R-:W-:-:S04]  /*4d00*/  IMAD.U32 R0, RZ, RZ, UR5 ;  /* 0x00000005ff007e24 */ /* 0x000fc8000f8e00ff */
[----:B------:R2:W3:Y:S02]  /*4d10*/  REDUX UR7, R0 ;  /* 0x00000000000773c4 */ /* 0x0004e40000000000 */
[----:B------:R4:W-:Y:S01]  /*4d20*/  UTCATOMSWS.AND URZ, UR5 ;  /* 0x0000000500ff79e3 */ /* 0x0009e20008000000 */
[----:B--2---:R-:W-:Y:S01]  /*4d30*/  LOP3.LUT R0, RZ, UR4, RZ, 0x33, !PT ;  /* 0x00000004ff007c12 */ /* 0x004fe2000f8e33ff */
[----:B------:R-:W-:Y:S02]  /*4d40*/  VOTEU.ANY UR4, UPT, PT ;  /* 0x0000000000047886 */ /* 0x000fe400038e0100 */
[----:B------:R-:W-:Y:S02]  /*4d50*/  UFLO.U32 UR4, UR4 ;  /* 0x00000004000472bd */ /* 0x000fe400080e0000 */
[----:B------:R-:W2:Y:S04]  /*4d60*/  REDUX UR6, R0 ;  /* 0x00000000000673c4 */ /* 0x000ea80000000000 */
[----:B-1----:R-:W-:-:S02]  /*4d70*/  ISETP.EQ.U32.AND P0, PT, R2, UR4, PT ;  /* 0x0000000402007c0c */ /* 0x002fc4000bf02070 */
[----:B---3--:R-:W-:-:S11]  /*4d80*/  MOV R2, UR7 ;  /* 0x0000000700027c02 */ /* 0x008fd60008000f00 */
[----:B------:R4:W-:Y:S01]  /*4d90*/  @P0 ATOMS.AND RZ, [UR8+0x14], R2 ;  /* 0x00001402ffff098c */ /* 0x0009e2000a800008 */
[----:B--2---:R-:W-:-:S05]  /*4da0*/  IMAD.U32 R0, RZ, RZ, UR6 ;  /* 0x00000006ff007e24 */ /* 0x004fca000f8e00ff */
[----:B------:R4:W-:Y:S01]  /*4db0*/  @P0 ATOMS.AND RZ, [UR8+0x18], R0 ;  /* 0x00001800ffff098c */ /* 0x0009e2000a800008 */
[----:B------:R-:W-:Y:S05]  /*4dc0*/  BRA `(.L_x_86) ;  /* 0x0000000000147947 */ /* 0x000fea0003800000 */
.L_x_85:
[----:B-1----:R-:W-:Y:S02]  /*4dd0*/  MOV R2, 0x4df0 ;  /* 0x00004df000027802 */ /* 0x002fe40000000f00 */
[----:B-----5:R-:W-:Y:S05]  /*4de0*/  CALL.REL.NOINC `($__internal_0_$__cuda_sm10x_tcgen05_guardrail_trap_col_being_dealloced_not_returned_by_alloc) ;  /* 0x0000005400a47944 */ /* 0x020fea0003c00000 */
[----:B------:R-:W-:Y:S05]  /*4df0*/  BRA `(.L_x_86) ;  /* 0x0000000000087947 */ /* 0x000fea0003800000 */
.L_x_84:
[----:B-1----:R-:W-:Y:S02]  /*4e00*/  MOV R2, 0x4e20 ;  /* 0x00004e2000027802 */ /* 0x002fe40000000f00 */
[----:B-----5:R-:W-:Y:S05]  /*4e10*/  CALL.REL.NOINC `($__internal_2_$__cuda_sm10x_tcgen05_guardrail_trap_unallocated_columns_being_dealloced) ;  /* 0x0000005400b07944 */ /* 0x020fea0003c00000 */
.L_x_86:
[----:B------:R-:W-:Y:S01]  /*4e20*/  NOP ;  /* 0x0000000000007918 */ /* 0x000fe20000000000 */
[----:B----4-:R-:W-:Y:S05]  /*4e30*/  EXIT ;  /* 0x000000000000794d */ /* 0x010fea0003800000 */
.L_x_57:
[----:B------:R-:W-:-:S09]  /*4e40*/  UISETP.NE.OR UP0, UPT, UR21, 0x3, !UP4 ;  /* 0x000000031500788c */ /* 0x000fd2000e705670 */
[----:B------:R-:W-:Y:S05]  /*4e50*/  BRA.U UP0, `(.L_x_87) ;  /* 0x00000011005c7547 */ /* 0x000fea000b800000 */
[----:B------:R-:W2:Y:S01]  /*4e60*/  LDCU UR31, c[0x0][0x370] ;  /* 0x00006e00ff1f77ac */ /* 0x000ea20008000800 */
[----:B------:R-:W3:Y:S01]  /*4e70*/  LDC.64 R16, c[0x0][0x348] ;  /* 0x0000d200ff107b82 */ /* 0x000ee20000000a00 */
[----:B------:R-:W-:Y:S02]  /*4e80*/  HFMA2 R13, -RZ, RZ, 0, 0 ;  /* 0x00000000ff0d7431 */ /* 0x000fe400000001ff */
[----:B------:R-:W-:Y:S01]  /*4e90*/  IMAD.MOV.U32 R15, RZ, RZ, 0x1 ;  /* 0x00000001ff0f7424 */ /* 0x000fe200078e00ff */
[----:B------:R-:W2:Y:S01]  /*4ea0*/  LDCU.128 UR40, c[0x0][0xb10] ;  /* 0x00016200ff2877ac */ /* 0x000ea20008000c00 */
[----:B------:R-:W-:Y:S01]  /*4eb0*/  IMAD.MOV.U32 R14, RZ, RZ, RZ ;  /* 0x000000ffff0e7224 */ /* 0x000fe200078e00ff */
[----:B------:R-:W-:Y:S01]  /*4ec0*/  MOV R7, 0x2000 ;  /* 0x0000200000077802 */ /* 0x000fe20000000f00 */
[----:B------:R-:W4:Y:S01]  /*4ed0*/  LDCU UR30, c[0x0][0x374] ;  /* 0x00006e80ff1e77ac */ /* 0x000f220008000800 */
[----:B------:R-:W1:Y:S01]  /*4ee0*/  LDC.64 R2, c[0x0][0x888] ;  /* 0x00022200ff027b82 */ /* 0x000e620000000a00 */
[----:B------:R-:W4:Y:S01]  /*4ef0*/  LDCU UR15, c[0x0][0xb0c] ;  /* 0x00016180ff0f77ac */ /* 0x000f220008000800 */
[----:B------:R-:W3:Y:S06]  /*4f00*/  LDCU UR46, c[0x0][0xb20] ;  /* 0x00016400ff2e77ac */ /* 0x000eec0008000800 */
[----:B------:R-:W1:Y:S01]  /*4f10*/  LDC.64 R4, c[0x0][0x890] ;  /* 0x00022400ff047b82 */ /* 0x000e620000000a00 */
[----:B------:R-:W3:Y:S01]  /*4f20*/  LDCU UR4, c[0x0][0xb30] ;  /* 0x00016600ff0477ac */ /* 0x000ee20008000800 */
[----:B------:R-:W-:Y:S01]  /*4f30*/  UMOV UR21, 0x400 ;  /* 0x0000040000157882 */ /* 0x000fe20000000000 */
[----:B--2---:R-:W-:-:S02]  /*4f40*/  UIMAD.WIDE.U32 UR6, UR31, UR40, URZ ;  /* 0x000000281f0672a5 */ /* 0x004fc4000f8e00ff */
[----:B----4-:R-:W-:Y:S02]  /*4f50*/  UIMAD.WIDE.U32 UR8, UR30, UR43, URZ ;  /* 0x0000002b1e0872a5 */ /* 0x010fe4000f8e00ff */
[----:B------:R-:W-:Y:S02]  /*4f60*/  ULEA UR21, UR61, UR21, 0x18 ;  /* 0x000000153d157291 */ /* 0x000fe4000f8ec0ff */
[----:B------:R-:W-:Y:S02]  /*4f70*/  UPLOP3.LUT UP3, UPT, UPT, UPT, UPT, 0x40, 0x4 ;  /* 0x000000000004789c */ /* 0x000fe40003f6e870 */
[----:B------:R-:W-:Y:S01]  /*4f80*/  UIADD3 UR37, UPT, UPT, UR21, 0x38, URZ ;  /* 0x0000003815257890 */ /* 0x000fe2000fffe0ff */
[----:B------:R-:W-:Y:S01]  /*4f90*/  UMOV UR6, UR7 ;  /* 0x0000000700067c82 */ /* 0x000fe20008000000 */
[----:B------:R-:W-:Y:S01]  /*4fa0*/  UMOV UR38, UR9 ;  /* 0x0000000900267c82 */ /* 0x000fe20008000000 */
[----:B------:R-:W-:Y:S02]  /*4fb0*/  UISETP.GE.AND UP0, UPT, UR39, 0x1, UPT ;  /* 0x000000012700788c */ /* 0x000fe4000bf06270 */
[----:B------:R-:W-:Y:S01]  /*4fc0*/  UISETP.NE.AND UP4, UPT, UR39, 0x1, UPT ;  /* 0x000000012700788c */ /* 0x000fe2000bf85270 */
[----:B------:R-:W2:Y:S01]  /*4fd0*/  LDCU.64 UR22, c[0x0][0xb28] ;  /* 0x00016500ff1677ac */ /* 0x000ea20008000a00 */
[----:B------:R-:W-:-:S02]  /*4fe0*/  UISETP.NE.AND UP6, UPT, UR15, 0x1, UPT ;  /* 0x000000010f00788c */ /* 0x000fc4000bfc5270 */
[----:B------:R-:W-:Y:S02]  /*4ff0*/  UISETP.NE.AND UP5, UPT, UR42, 0x1, UPT ;  /* 0x000000012a00788c */ /* 0x000fe4000bfa5270 */
[----:B------:R-:W-:Y:S02]  /*5000*/  UIADD3 UR33, UPT, UPT, UR21, 0x20, URZ ;  /* 0x0000002015217890 */ /* 0x000fe4000fffe0ff */
[----:B------:R-:W-:Y:S02]  /*5010*/  UIADD3 UR25, UPT, UPT, UR21, 0x28, URZ ;  /* 0x0000002815197890 */ /* 0x000fe4000fffe0ff */
[----:B------:R-:W-:Y:S02]  /*5020*/  UIADD3 UR17, UPT, UPT, UR21, 0x30, URZ ;  /* 0x0000003015117890 */ /* 0x000fe4000fffe0ff */
[----:B------:R-:W-:Y:S02]  /*5030*/  UPRMT UR37, UR61, 0x654, UR37 ;  /* 0x000006543d257896 */ /* 0x000fe40008000025 */
[----:B------:R-:W-:-:S02]  /*5040*/  USHF.R.U32.HI UR44, URZ, UR41, UR6 ;  /* 0x00000029ff2c7299 */ /* 0x000fc40008011606 */
[----:B---3--:R-:W-:Y:S02]  /*5050*/  USHF.R.U32.HI UR38, URZ, UR46, UR38 ;  /* 0x0000002eff267299 */ /* 0x008fe40008011626 */
[----:B------:R-:W-:-:S11]  /*5060*/  UISETP.NE.AND UP2, UPT, UR4, 0x1, UPT ;  /* 0x000000010400788c */ /* 0x000fd6000bf45270 */
.L_x_98:
[C---:B------:R-:W-:Y:S02]  /*5070*/  LEA R12, R14.reuse, UR21, 0x3 ;  /* 0x000000150e0c7c11 */ /* 0x040fe4000f8e18ff */
[----:B------:R-:W-:Y:S02]  /*5080*/  SHF.L.U32 R0, R13, 0x1f, RZ ;  /* 0x0000001f0d007819 */ /* 0x000fe400000006ff */
[----:B------:R-:W-:Y:S02]  /*5090*/  LEA R8, R14, UR21, 0x4 ;  /* 0x000000150e087c11 */ /* 0x000fe4000f8e20ff */
[----:B---3--:R-:W3:Y:S02]  /*50a0*/  SYNCS.PHASECHK.TRANS64.TRYWAIT P0, [R12+URZ+0x70], R0 ;  /* 0x000070000c0075a7 */ /* 0x008ee400080011ff */
[----:B---3--:R-:W-:Y:S05]  /*50b0*/  @!P0 BRA `(.L_x_88) ;  /* 0x0000004c00a08947 */ /* 0x008fea0003800000 */
.L_x_177:
        /* <DEDUP_REMOVED lines=8> */
[----:B----4-:R-:W-:Y:S11]  /*5140*/  LOP3.LUT P0, RZ, R10, 0x1, RZ, 0xc0, !PT ;  /* 0x000000010aff7812 */ /* 0x010ff6000780c0ff */
[----:B------:R-:W-:Y:S02]  /*5150*/  @!UPT UIADD3 URZ, UPT, UPT, URZ, URZ, URZ ;  /* 0x000000fffffff290 */ /* 0x000fe4000fffe0ff */
[----:B-1----:R-:W-:Y:S01]  /*5160*/  VOTEU.ANY UP1, P0 ;  /* 0x0000000000ff7886 */ /* 0x002fe20000020100 */
[----:B------:R-:W-:Y:S11]  /*5170*/  PLOP3.LUT P0, PT, PT, PT, UP1, 0x80, 0x8 ;  /* 0x000000000008781c */ /* 0x000ff60003f0f018 */
[----:B------:R-:W-:Y:S02]  /*5180*/  @!UPT UIADD3 URZ, UPT, UPT, URZ, URZ, URZ ;  /* 0x000000fffffff290 */ /* 0x000fe4000fffe0ff */
[----:B---3--:R-:W-:Y:S02]  /*5190*/  @P0 SHF.R.U32.HI R0, RZ, 0x10, R9 ;  /* 0x00000010ff000819 */ /* 0x008fe40000011609 */
[----:B------:R-:W-:Y:S02]  /*51a0*/  @P0 MOV R6, R8 ;  /* 0x0000000800060202 */ /* 0x000fe40000000f00 */
[----:B------:R-:W-:Y:S01]  /*51b0*/  @P0 R2UR UR4, R0 ;  /* 0x00000000000402ca */ /* 0x000fe200000e0000 */
[----:B------:R-:W-:Y:S01]  /*51c0*/  VIADD R0, R12, 0x80 ;  /* 0x000000800c007836 */ /* 0x000fe20000000000 */
[----:B------:R-:W-:Y:S02]  /*51d0*/  @P0 LOP3.LUT R8, R9, 0xffff, RZ, 0xc0, !PT ;  /* 0x0000ffff09080812 */ /* 0x000fe400078ec0ff */
[----:B------:R-:W-:Y:S02]  /*51e0*/  @P0 R2UR UR6, R6 ;  /* 0x00000000060602ca */ /* 0x000fe400000e0000 */
[----:B------:R-:W-:Y:S02]  /*51f0*/  PRMT R0, RZ, 0x654, R0 ;  /* 0x00000654ff007816 */ /* 0x000fe40000000000 */
[----:B------:R-:W-:Y:S02]  /*5200*/  @P0 R2UR UR5, R8 ;  /* 0x00000000080502ca */ /* 0x000fe400000e0000 */
[----:B------:R1:W-:Y:S03]  /*5210*/  SYNCS.ARRIVE.TRANS64.RED.A1T0 RZ, [R0+URZ], RZ ;  /* 0x000000ff00ff79a7 */ /* 0x0003e600081004ff */
[----:B------:R-:W-:Y:S04]  /*5220*/  @UP1 UMOV UR29, UR4 ;  /* 0x00000004001d1c82 */ /* 0x000fe80008000000 */
[----:B------:R-:W-:Y:S04]  /*5230*/  @UP1 UMOV UR14, UR6 ;  /* 0x00000006000e1c82 */ /* 0x000fe80008000000 */
[----:B------:R-:W-:Y:S01]  /*5240*/  @UP1 UMOV UR13, UR5 ;  /* 0x00000005000d1c82 */ /* 0x000fe20008000000 */
[----:B------:R-:W-:Y:S05]  /*5250*/  BRA.U !UP0, `(.L_x_89) ;  /* 0x0000000108a47547 */ /* 0x000fea000b800000 */
[----:B------:R-:W-:Y:S02]  /*5260*/  UIMAD.WIDE.U32 UR18, UR13, UR43, URZ ;  /* 0x0000002b0d1272a5 */ /* 0x000fe4000f8e00ff */
[----:B------:R-:W-:Y:S02]  /*5270*/  UIMAD.WIDE.U32 UR26, UR14, UR40, URZ ;  /* 0x000000280e1a72a5 */ /* 0x000fe4000f8e00ff */
[----:B------:R-:W-:Y:S02]  /*5280*/  USEL UR4, UR30, UR38, !UP5 ;  /* 0x000000261e047287 */ /* 0x000fe4000e800000 */
[----:B------:R-:W-:Y:S02]  /*5290*/  USEL UR7, UR31, UR44, !UP6 ;  /* 0x0000002c1f077287 */ /* 0x000fe4000f000000 */
[----:B--2---:R-:W-:Y:S02]  /*52a0*/  UIMAD.WIDE.U32 UR8, UR4, UR22, URZ ;  /* 0x00000016040872a5 */ /* 0x004fe4000f8e00ff */
[----:B------:R-:W-:Y:S01]  /*52b0*/  UIMAD.WIDE.U32 UR10, UR7, UR22, URZ ;  /* 0x00000016070a72a5 */ /* 0x000fe2000f8e00ff */
[----:B------:R-:W-:Y:S02]  /*52c0*/  UMOV UR5, UR19 ;  /* 0x0000001300057c82 */ /* 0x000fe40008000000 */
[----:B------:R-:W-:Y:S03]  /*52d0*/  USHF.R.U32.HI UR6, URZ, UR46, UR5 ;  /* 0x0000002eff067299 */ /* 0x000fe60008011605 */
[----:B------:R-:W-:Y:S01]  /*52e0*/  UMOV UR5, UR27 ;  /* 0x0000001b00057c82 */ /* 0x000fe20008000000 */
[----:B------:R-:W-:Y:S02]  /*52f0*/  USEL UR6, UR13, UR6, !UP5 ;  /* 0x000000060d067287 */ /* 0x000fe4000e800000 */
[----:B------:R-:W-:Y:S03]  /*5300*/  USHF.R.U32.HI UR12, URZ, UR41, UR5 ;  /* 0x00000029ff0c7299 */ /* 0x000fe60008011605 */
[----:B------:R-:W-:Y:S02]  /*5310*/  UMOV UR5, UR9 ;  /* 0x0000000900057c82 */ /* 0x000fe40008000000 */
[----:B------:R-:W-:Y:S03]  /*5320*/  @UP4 USHF.R.U32.HI UR4, URZ, UR23, UR5 ;  /* 0x00000017ff044299 */ /* 0x000fe60008011605 */
[----:B------:R-:W-:Y:S01]  /*5330*/  UMOV UR5, UR11 ;  /* 0x0000000b00057c82 */ /* 0x000fe20008000000 */
[----:B------:R-:W-:Y:S02]  /*5340*/  UIMAD UR4, UR39, UR4, URZ ;  /* 0x00000004270472a4 */ /* 0x000fe4000f8e02ff */
[----:B------:R-:W-:Y:S02]  /*5350*/  @UP4 USHF.R.U32.HI UR7, URZ, UR23, UR5 ;  /* 0x00000017ff074299 */ /* 0x000fe40008011605 */
[----:B------:R-:W-:Y:S02]  /*5360*/  UIMAD.WIDE.U32 UR10, UR6, UR22, URZ ;  /* 0x00000016060a72a5 */ /* 0x000fe4000f8e00ff */
[----:B------:R-:W-:Y:S02]  /*5370*/  USEL UR5, UR14, UR12, !UP6 ;  /* 0x0000000c0e057287 */ /* 0x000fe4000f000000 */
[----:B------:R-:W-:Y:S02]  /*5380*/  UIMAD UR8, UR39, UR7, URZ ;  /* 0x00000007270872a4 */ /* 0x000fe4000f8e02ff */
[----:B------:R-:W-:Y:S03]  /*5390*/  UISETP.GE.AND UP0, UPT, UR6, UR4, UPT ;  /* 0x000000040600728c */ /* 0x000fe6000bf06270 */
[----:B------:R-:W-:Y:S01]  /*53a0*/  UMOV UR4, UR11 ;  /* 0x0000000b00047c82 */ /* 0x000fe20008000000 */
[----:B------:R-:W-:Y:S02]  /*53b0*/  UISETP.GE.OR UP0, UPT, UR5, UR8, UP0 ;  /* 0x000000080500728c */ /* 0x000fe40008706670 */
[----:B------:R-:W-:Y:S02]  /*53c0*/  USHF.R.U32.HI UR4, URZ, UR23, UR4 ;  /* 0x00000017ff047299 */ /* 0x000fe40008011604 */
[----:B------:R-:W-:Y:S02]  /*53d0*/  UIMAD.WIDE.U32 UR8, UR5, UR22, URZ ;  /* 0x00000016050872a5 */ /* 0x000fe4000f8e00ff */
[----:B------:R-:W-:Y:S04]  /*53e0*/  USEL UR10, UR6, UR4, !UP4 ;  /* 0x00000004060a7287 */ /* 0x000fe8000e000000 */
[----:B------:R-:W-:Y:S01]  /*53f0*/  UIADD3 UR11, UPT, UPT, -UR10, URZ, URZ ;  /* 0x000000ff0a0b7290 */ /* 0x000fe2000fffe1ff */
[----:B------:R-:W-:Y:S02]  /*5400*/  @!UP0 UMOV UR4, UR9 ;  /* 0x0000000900048c82 */ /* 0x000fe40008000000 */
[----:B------:R-:W-:Y:S02]  /*5410*/  @!UP0 USHF.R.U32.HI UR4, URZ, UR23, UR4 ;  /* 0x00000017ff048299 */ /* 0x000fe40008011604 */
[----:B------:R-:W-:Y:S02]  /*5420*/  UIMAD UR8, UR39, UR11, UR6 ;  /* 0x0000000b270872a4 */ /* 0x000fe4000f8e0206 */
[----:B------:R-:W-:Y:S04]  /*5430*/  @!UP0 USEL UR4, UR5, UR4, !UP4 ;  /* 0x0000000405048287 */ /* 0x000fe8000e000000 */
[----:B------:R-:W-:Y:S02]  /*5440*/  @!UP0 UIMAD UR8, UR7, UR8, UR4 ;  /* 0x00000008070882a4 */ /* 0x000fe4000f8e0204 */
[----:B------:R-:W-:Y:S02]  /*5450*/  @!UP0 UIADD3 UR9, UPT, UPT, UR10, -UR4, URZ ;  /* 0x800000040a098290 */ /* 0x000fe4000fffe0ff */
[----:B------:R-:W-:Y:S02]  /*5460*/  UIADD3 UR4, UPT, UPT, -UR5, URZ, URZ ;  /* 0x000000ff05047290 */ /* 0x000fe4000fffe1ff */
[----:B------:R-:W-:Y:S02]  /*5470*/  UIADD3 UR7, UPT, UPT, -UR6, URZ, URZ ;  /* 0x000000ff06077290 */ /* 0x000fe4000fffe1ff */
[----:B------:R-:W-:Y:S02]  /*5480*/  @!UP0 UIMAD UR6, UR9, UR39, UR5 ;  /* 0x00000027090682a4 */ /* 0x000fe4000f8e0205 */
[----:B------:R-:W-:Y:S02]  /*5490*/  UIMAD UR14, UR15, UR4, UR14 ;  /* 0x000000040f0e72a4 */ /* 0x000fe4000f8e020e */
[----:B------:R-:W-:Y:S01]  /*54a0*/  UIMAD UR13, UR42, UR7, UR13 ;  /* 0x000000072a0d72a4 */ /* 0x000fe2000f8e020d */
[----:B------:R-:W-:Y:S02]  /*54b0*/  @!UP0 UMOV UR5, UR8 ;  /* 0x0000000800058c82 */ /* 0x000fe40008000000 */
[----:B------:R-:W-:Y:S02]  /*54c0*/  UIMAD UR14, UR5, UR15, UR14 ;  /* 0x0000000f050e72a4 */ /* 0x000fe4000f8e020e */
[----:B------:R-:W-:Y:S11]  /*54d0*/  UIMAD UR13, UR6, UR42, UR13 ;  /* 0x0000002a060d72a4 */ /* 0x000ff6000f8e020d */
[----:B------:R-:W-:Y:S01]  /*54e0*/  @!UPT UIADD3 URZ, UPT, UPT, URZ, URZ, URZ ;  /* 0x000000fffffff290 */ /* 0x000fe2000fffe0ff */
.L_x_89:
[----:B------:R-:W3:Y:S01]  /*54f0*/  @!UP2 LDCU.128 UR8, c[0x0][0xb10] ;  /* 0x00016200ff08a7ac */ /* 0x000ee20008000c00 */
[C---:B------:R-:W-:Y:S02]  /*5500*/  ISETP.NE.U32.AND P1, PT, R4.reuse, RZ, PT ;  /* 0x000000ff0400720c */ /* 0x040fe40003f25070 */
[----:B------:R-:W-:Y:S02]  /*5510*/  ISETP.NE.U32.AND P0, PT, R4, RZ, PT ;  /* 0x000000ff0400720c */ /* 0x000fe40003f05070 */
[C---:B------:R-:W-:Y:S02]  /*5520*/  ISETP.NE.AND.EX P1, PT, R5.reuse, RZ, PT, P1 ;  /* 0x000000ff0500720c */ /* 0x040fe40003f25310 */
[----:B------:R-:W-:Y:S01]  /*5530*/  ISETP.NE.AND.EX P0, PT, R5, RZ, PT, P0 ;  /* 0x000000ff0500720c */ /* 0x000fe20003f05300 */
[----:B------:R-:W4:Y:S01]  /*5540*/  @!UP2 LDCU UR5, c[0x0][0xb0c] ;  /* 0x00016180ff05a7ac */ /* 0x000f220008000800 */
[----:B------:R-:W-:Y:S01]  /*5550*/  SHF.L.U32 R9, R15, 0x1f, RZ ;  /* 0x0000001f0f097819 */ /* 0x000fe200000006ff */
[----:B------:R-:W-:Y:S02]  /*5560*/  USHF.L.U32 UR35, UR16, 0x7, URZ ;  /* 0x0000000710237899 */ /* 0x000fe400080006ff */
[----:B------:R-:W-:Y:S02]  /*5570*/  USHF.L.U32 UR34, UR20, 0x6, URZ ;  /* 0x0000000614227899 */ /* 0x000fe400080006ff */
[----:B---3--:R-:W-:Y:S07]  /*5580*/  UIMAD.WIDE.U32 UR6, UR14, UR8, URZ ;  /* 0x000000080e0672a5 */ /* 0x008fee000f8e00ff */
[----:B------:R-:W-:Y:S01]  /*5590*/  @!UP2 UMOV UR4, UR7 ;  /* 0x000000070004ac82 */ /* 0x000fe20008000000 */
[----:B----4-:R-:W-:Y:S02]  /*55a0*/  @!UP2 UISETP.NE.AND UP0, UPT, UR5, 0x1, UPT ;  /* 0x000000010500a88c */ /* 0x010fe4000bf05270 */
[----:B------:R-:W-:Y:S02]  /*55b0*/  @!UP2 USHF.R.U32.HI UR4, URZ, UR9, UR4 ;  /* 0x00000009ff04a299 */ /* 0x000fe40008011604 */
[----:B------:R-:W-:Y:S02]  /*55c0*/  UIMAD.WIDE.U32 UR6, UR13, UR11, URZ ;  /* 0x0000000b0d0672a5 */ /* 0x000fe4000f8e00ff */
[----:B------:R-:W-:Y:S02]  /*55d0*/  @!UP2 USEL UR8, UR14, UR4, !UP0 ;  /* 0x000000040e08a287 */ /* 0x000fe4000c000000 */
[----:B------:R-:W-:Y:S03]  /*55e0*/  @!UP2 UISETP.NE.AND UP0, UPT, UR10, 0x1, UPT ;  /* 0x000000010a00a88c */ /* 0x000fe6000bf05270 */
[----:B------:R-:W-:Y:S02]  /*55f0*/  @!UP2 UMOV UR6, UR7 ;  /* 0x000000070006ac82 */ /* 0x000fe40008000000 */
[----:B------:R-:W3:Y:S02]  /*5600*/  @!UP2 LDCU UR4, c[0x0][0xb20] ;  /* 0x00016400ff04a7ac */ /* 0x000ee40008000800 */
[----:B---3--:R-:W-:Y:S04]  /*5610*/  @!UP2 USHF.R.U32.HI UR6, URZ, UR4, UR6 ;  /* 0x00000004ff06a299 */ /* 0x008fe80008011606 */
[----:B------:R-:W-:Y:S04]  /*5620*/  @!UP2 USEL UR6, UR13, UR6, !UP0 ;  /* 0x000000060d06a287 */ /* 0x000fe8000c000000 */
[----:B------:R-:W-:Y:S02]  /*5630*/  @!UP2 UIADD3 UR4, UPT, UPT, -UR8, UR6, URZ ;  /* 0x000000060804a290 */ /* 0x000fe4000fffe1ff */
[----:B------:R-:W-:Y:S02]  /*5640*/  @!UP2 UIADD3 UR6, UPT, UPT, UR8, -UR6, URZ ;  /* 0x800000060806a290 */ /* 0x000fe4000fffe0ff */
[----:B------:R-:W-:Y:S02]  /*5650*/  @!UP2 UIMAD UR14, UR4, UR5, UR14 ;  /* 0x00000005040ea2a4 */ /* 0x000fe4000f8e020e */
[----:B------:R-:W-:Y:S01]  /*5660*/  @!UP2 UIMAD UR13, UR6, UR10, UR13 ;  /* 0x0000000a060da2a4 */ /* 0x000fe2000f8e020d */
[----:B------:R-:W-:Y:S11]  /*5670*/  BRA.U UP3, `(.L_x_90) ;  /* 0x0000000103107547 */ /* 0x000ff6000b800000 */
[----:B------:R-:W-:Y:S04]  /*5680*/  MOV R6, UR45 ;  /* 0x0000002d00067c02 */ /* 0x000fe80008000f00 */
[----:B------:R-:W-:Y:S04]  /*5690*/  SHF.L.U32 R6, R6, 0x1f, RZ ;  /* 0x0000001f06067819 */ /* 0x000fe800000006ff */
[----:B------:R-:W3:Y:S02]  /*56a0*/  SYNCS.PHASECHK.TRANS64.TRYWAIT P2, [UR21+0x68], R6 ;  /* 0x00006806ff0075a7 */ /* 0x000ee40008041115 */
[----:B---3--:R-:W-:Y:S05]  /*56b0*/  @!P2 BRA `(.L_x_91) ;  /* 0x000000480034a947 */ /* 0x008fea0003800000 */
.L_x_90:
[----:B------:R-:W-:Y:S05]  /*56c0*/  @!P1 BRA `(.L_x_92) ;  /* 0x0000000000309947 */ /* 0x000fea0003800000 */
[----:B------:R-:W-:Y:S01]  /*56d0*/  ISETP.NE.U32.AND P1, PT, R2, RZ, PT ;  /* 0x000000ff0200720c */ /* 0x000fe20003f25070 */
[----:B------:R-:W3:Y:S01]  /*56e0*/  LDCU.64 UR4, c[0x0][0x358] ;  /* 0x00006b00ff0477ac */ /* 0x000ee20008000a00 */
[----:B------:R-:W-:Y:S02]  /*56f0*/  IMAD.MOV.U32 R56, RZ, RZ, 0x1 ;  /* 0x00000001ff387424 */ /* 0x000fe400078e00ff */
[----:B------:R-:W-:Y:S11]  /*5700*/  ISETP.NE.AND.EX P1, PT, R3, RZ, PT, P1 ;  /* 0x000000ff0300720c */ /* 0x000ff60003f25310 */
[----:B------:R-:W-:Y:S02]  /*5710*/  @!UPT UIADD3 URZ, UPT, UPT, URZ, URZ, URZ ;  /* 0x000000fffffff290 */ /* 0x000fe4000fffe0ff */
[----:B------:R-:W4:Y:S01]  /*5720*/  @P1 LDC.64 R10, c[0x0][0x888] ;  /* 0x00022200ff0a1b82 */ /* 0x000f220000000a00 */
[----:B-1----:R-:W-:Y:S04]  /*5730*/  @P1 IMAD R0, R4, UR60, RZ ;  /* 0x0000003c04001c24 */ /* 0x002fe8000f8e02ff */
[----:B----4-:R-:W-:Y:S04]  /*5740*/  @P1 IMAD.WIDE R10, R0, 0x4, R10 ;  /* 0x00000004000a1825 */ /* 0x010fe800078e020a */
[----:B------:R-:W-:Y:S01]  /*5750*/  HFMA2 R0, -RZ, RZ, 0, 5.9604644775390625e-08 ;  /* 0x00000001ff007431 */ /* 0x000fe200000001ff */
[----:B---3-5:R3:W5:Y:S04]  /*5760*/  @P1 LDG.E R26, desc[UR4][R10.64] ;  /* 0x000000040a1a1981 */ /* 0x028768000c1e1900 */
[----:B------:R-:W-:Y:S01]  /*5770*/  @!P1 PRMT R56, R0, 0x7610, R56 ;  /* 0x0000761000389816 */ /* 0x000fe20000000038 */
[----:B---3--:R-:W4:Y:S06]  /*5780*/  @!P1 LDC R26, c[0x0][0x880] ;  /* 0x00022000ff1a9b82 */ /* 0x008f2c0000000800 */
.L_x_92:
[----:B----45:R-:W-:Y:S01]  /*5790*/  @!P0 FSETP.EQ.AND P1, PT, R26, RZ, PT ;  /* 0x000000ff1a00820b */ /* 0x030fe20003f22000 */
[----:B------:R-:W-:Y:S01]  /*57a0*/  @!UPT UIADD3 URZ, UPT, UPT, URZ, URZ, URZ ;  /* 0x000000fffffff290 */ /* 0x000fe2000fffe0ff */
[----:B------:R-:W-:Y:S11]  /*57b0*/  @!P0 BRA `(.L_x_93) ;  /* 0x0000000000188947 */ /* 0x000ff60003800000 */
[----:B------:R-:W-:Y:S02]  /*57c0*/  LOP3.LUT P0, RZ, R56, 0xff, RZ, 0xc0, !PT ;  /* 0x000000ff38ff7812 */ /* 0x000fe4000780c0ff */
[----:B------:R-:W-:Y:S04]  /*57d0*/  ISETP.NE.U32.AND P1, PT, R2, RZ, PT ;  /* 0x000000ff0200720c */ /* 0x000fe80003f25070 */
[----:B------:R-:W-:Y:S04]  /*57e0*/  ISETP.NE.AND.EX P1, PT, R3, RZ, PT, P1 ;  /* 0x000000ff0300720c */ /* 0x000fe80003f25310 */
[----:B------:R-:W-:Y:S03]  /*57f0*/  PLOP3.LUT P1, PT, P1, PT, PT, 0x8, 0x80 ;  /* 0x000000000080781c */ /* 0x000fe60000f2e170 */
[----:B------:R-:W-:Y:S11]  /*5800*/  @P0 FSETP.EQ.AND P1, PT, R26, RZ, PT ;  /* 0x000000ff1a00020b */ /* 0x000ff60003f22000 */
[----:B------:R-:W-:Y:S02]  /*5810*/  @!UPT UIADD3 URZ, UPT, UPT, URZ, URZ, URZ ;  /* 0x000000fffffff290 */ /* 0x000fe4000fffe0ff */
.L_x_93:
[----:B------:R-:W3:Y:S01]  /*5820*/  SYNCS.PHASECHK.TRANS64.TRYWAIT P2, [UR21+0x40], R9 ;  /* 0x00004009ff0075a7 */ /* 0x000ee20008041115 */
[----:B------:R-:W-:Y:S04]  /*5830*/  ELECT P0, URZ, PT ;  /* 0x0000000000ff782f */ /* 0x000fe80003800000 */
[----:B------:R-:W-:Y:S11]  /*5840*/  PLOP3.LUT P1, PT, P1, P0, PT, 0xf2, 0x2f ;  /* 0x00000000002f781c */ /* 0x000ff60000f21e72 */
[----:B------:R-:W-:Y:S02]  /*5850*/  @!UPT UIADD3 URZ, UPT, UPT, URZ, URZ, URZ ;  /* 0x000000fffffff290 */ /* 0x000fe4000fffe0ff */
[----:B------:R-:W-:Y:S05]  /*5860*/  @!P1 IADD3 R8, P0, PT, R16, 0x580, RZ ;  /* 0x0000058010089810 */ /* 0x000fea0007f1e0ff */
[----:B-1----:R-:W-:Y:S01]  /*5870*/  @!P1 IMAD.X R6, RZ, RZ, R17, P0 ;  /* 0x000000ffff069224 */ /* 0x002fe200000e0611 */
[----:B---3--:R-:W-:Y:S07]  /*5880*/  @!P2 BRA `(.L_x_94) ;  /* 0x0000004400d8a947 */ /* 0x008fee0003800000 */
.L_x_180:
[----:B------:R-:W-:Y:S01]  /*5890*/  @!P1 R2UR UR5, R8 ;  /* 0x00000000080592ca */ /* 0x000fe200000e0000 */
[----:B------:R-:W-:Y:S01]  /*58a0*/  VOTEU.ALL UP0, P1 ;  /* 0x0000000000ff7886 */ /* 0x000fe20000800000 */
[----:B------:R-:W-:Y:S01]  /*58b0*/  @!P1 R2UR UR4, R6 ;  /* 0x00000000060492ca */ /* 0x000fe200000e0000 */
[----:B-1----:R-:W-:Y:S01]  /*58c0*/  @!P1 IMAD.MOV.U32 R0, RZ, RZ, 0x2000 ;  /* 0x00002000ff009424 */ /* 0x002fe200078e00ff */
[----:B------:R-:W-:Y:S01]  /*58d0*/  UMOV UR8, 0x0 ;  /* 0x0000000000087882 */ /* 0x000fe20000000000 */
[----:B------:R-:W-:Y:S01]  /*58e0*/  UMOV UR9, 0x10000000 ;  /* 0x1000000000097882 */ /* 0x000fe20000000000 */
[----:B------:R-:W-:Y:S01]  /*58f0*/  @!UP0 UIADD3 UR32, UPT, UPT, UR21, 0x200, URZ ;  /* 0x0000020015208890 */ /* 0x000fe2000fffe0ff */
[----:B------:R-:W-:Y:S01]  /*5900*/  @!P1 IADD3 R8, P0, PT, R16, 0x580, RZ ;  /* 0x0000058010089810 */ /* 0x000fe20007f1e0ff */
[----:B------:R-:W-:Y:S01]  /*5910*/  VOTEU.ALL UP0, P1 ;  /* 0x0000000000ff7886 */ /* 0x000fe20000800000 */
[----:B------:R-:W-:Y:S01]  /*5920*/  UMOV UR36, UR60 ;  /* 0x0000003c00247c82 */ /* 0x000fe20008000000 */
[----:B------:R-:W-:Y:S02]  /*5930*/  UPRMT UR6, UR61, 0x654, UR33 ;  /* 0x000006543d067896 */ /* 0x000fe40008000021 */
[----:B------:R-:W-:Y:S02]  /*5940*/  @!P1 IMAD.X R6, RZ, RZ, R17, P0 ;  /* 0x000000ffff069224 */ /* 0x000fe400000e0611 */
[----:B------:R-:W-:Y:S02]  /*5950*/  IMAD.U32 R10, RZ, RZ, UR5 ;  /* 0x00000005ff0a7e24 */ /* 0x000fe4000f8e00ff */
[----:B------:R-:W-:Y:S03]  /*5960*/  IMAD.U32 R11, RZ, RZ, UR4 ;  /* 0x00000004ff0b7e24 */ /* 0x000fe6000f8e00ff */
[----:B------:R-:W-:Y:S02]  /*5970*/  @!P1 R2UR UR4, R10 ;  /* 0x000000000a0492ca */ /* 0x000fe400000e0000 */
[----:B------:R-:W-:Y:S11]  /*5980*/  @!P1 R2UR UR5, R11 ;  /* 0x000000000b0592ca */ /* 0x000ff600000e0000 */
[----:B------:R-:W-:Y:S02]  /*5990*/  @!UPT UIADD3 URZ, UPT, UPT, URZ, URZ, URZ ;  /* 0x000000fffffff290 */ /* 0x000fe4000fffe0ff */
[----:B------:R1:W-:Y:S01]  /*59a0*/  @!UP0 UTMALDG.3D [UR32], [UR4], desc[UR8] ;  /* 0x00000820040085b4 */ /* 0x0003e20008011000 */
[----:B------:R1:W-:Y:S01]  /*59b0*/  @!P1 SYNCS.ARRIVE.TRANS64.RED.A0TR RZ, [UR21+0x20], R0 ;  /* 0x00002000ffff99a7 */ /* 0x0003e20008300415 */
[----:B------:R-:W-:Y:S01]  /*59c0*/  SYNCS.ARRIVE.TRANS64.RED.A1T0 RZ, [UR6], RZ ;  /* 0x000000ffffff79a7 */ /* 0x000fe20008100406 */
[----:B------:R-:W3:Y:S02]  /*59d0*/  SYNCS.PHASECHK.TRANS64.TRYWAIT P2, [UR21+0x48], R9 ;  /* 0x00004809ff0075a7 */ /* 0x000ee40008041115 */
[----:B-1-3--:R-:W-:Y:S05]  /*59e0*/  @!P2 BRA `(.L_x_95) ;  /* 0x000000440098a947 */ /* 0x00afea0003800000 */
.L_x_182:
        /* <DEDUP_REMOVED lines=8> */
[----:B------:R-:W-:Y:S01]  /*5a70*/  @!UP0 UIADD3 UR24, UPT, UPT, UR21, 0x2200, URZ ;  /* 0x0000220015188890 */ /* 0x000fe2000fffe0ff */
[----:B------:R-:W-:Y:S01]  /*5a80*/  VOTEU.ALL UP0, P1 ;  /* 0x0000000000ff7886 */ /* 0x000fe20000800000 */
[----:B------:R-:W-:Y:S01]  /*5a90*/  UMOV UR27, UR35 ;  /* 0x00000023001b7c82 */ /* 0x000fe20008000000 */
[----:B------:R-:W-:Y:S02]  /*5aa0*/  UMOV UR28, UR60 ;  /* 0x0000003c001c7c82 */ /* 0x000fe40008000000 */
[----:B------:R-:W-:Y:S01]  /*5ab0*/  IMAD.U32 R10, RZ, RZ, UR5 ;  /* 0x00000005ff0a7e24 */ /* 0x000fe2000f8e00ff */
[----:B------:R-:W-:Y:S01]  /*5ac0*/  UPRMT UR6, UR61, 0x654, UR25 ;  /* 0x000006543d067896 */ /* 0x000fe20008000019 */
[----:B------:R-:W-:Y:S02]  /*5ad0*/  IMAD.U32 R11, RZ, RZ, UR4 ;  /* 0x00000004ff0b7e24 */ /* 0x000fe4000f8e00ff */
[----:B------:R-:W-:Y:S01]  /*5ae0*/  @!P1 IMAD.X R6, RZ, RZ, R17, P0 ;  /* 0x000000ffff069224 */ /* 0x000fe200000e0611 */
        /* <DEDUP_REMOVED lines=8> */
.L_x_184:
[----:B------:R-:W-:Y:S01]  /*5b70*/  @!P1 R2UR UR5, R8 ;  /* 0x00000000080592ca */ /* 0x000fe200000e0000 */
[----:B------:R-:W-:Y:S01]  /*5b80*/  VOTEU.ALL UP0, P1 ;  /* 0x0000000000ff7886 */ /* 0x000fe20000800000 */
[----:B------:R-:W-:Y:S01]  /*5b90*/  @!P1 R2UR UR4, R6 ;  /* 0x00000000060492ca */ /* 0x000fe200000e0000 */
[----:B-1----:R-:W-:Y:S01]  /*5ba0*/  @!P1 IMAD.MOV.U32 R0, RZ, RZ, 0x2000 ;  /* 0x00002000ff009424 */ /* 0x002fe200078e00ff */
[----:B------:R-:W-:Y:S01]  /*5bb0*/  UMOV UR8, 0x0 ;  /* 0x0000000000087882 */ /* 0x000fe20000000000 */
[----:B------:R-:W-:Y:S01]  /*5bc0*/  UMOV UR9, 0x10000000 ;  /* 0x1000000000097882 */ /* 0x000fe20000000000 */
[----:B------:R-:W-:Y:S01]  /*5bd0*/  @!UP0 UIADD3 UR18, UPT, UPT, UR34, 0x20, URZ ;  /* 0x0000002022128890 */ /* 0x000fe2000fffe0ff */
[----:B------:R-:W-:Y:S01]  /*5be0*/  VIADD R14, R14, 0x1 ;  /* 0x000000010e0e7836 */ /* 0x000fe20000000000 */
[----:B------:R-:W-:Y:S01]  /*5bf0*/  @!UP0 UIADD3 UR16, UPT, UPT, UR21, 0x4200, URZ ;  /* 0x0000420015108890 */ /* 0x000fe2000fffe0ff */
[----:B------:R-:W-:Y:S01]  /*5c00*/  VOTEU.ALL UP0, P1 ;  /* 0x0000000000ff7886 */ /* 0x000fe20000800000 */
[----:B------:R-:W-:Y:S01]  /*5c10*/  UMOV UR19, UR35 ;  /* 0x0000002300137c82 */ /* 0x000fe20008000000 */
[----:B------:R-:W-:Y:S02]  /*5c20*/  UMOV UR20, UR60 ;  /* 0x0000003c00147c82 */ /* 0x000fe40008000000 */
[----:B------:R-:W-:Y:S01]  /*5c30*/  IMAD.U32 R10, RZ, RZ, UR5 ;  /* 0x00000005ff0a7e24 */ /* 0x000fe2000f8e00ff */
[----:B------:R-:W-:Y:S01]  /*5c40*/  UPRMT UR6, UR61, 0x654, UR17 ;  /* 0x000006543d067896 */ /* 0x000fe20008000011 */
        /* <DEDUP_REMOVED lines=9> */
.L_x_186:
[----:B------:R-:W-:Y:S01]  /*5ce0*/  @!P1 IADD3 R6, P0, PT, R16, 0x580, RZ ;  /* 0x0000058010069810 */ /* 0x000fe20007f1e0ff */
[----:B------:R-:W-:Y:S01]  /*5cf0*/  VOTEU.ALL UP0, P1 ;  /* 0x0000000000ff7886 */ /* 0x000fe20000800000 */
[----:B------:R-:W-:Y:S01]  /*5d00*/  UMOV UR6, 0x0 ;  /* 0x0000000000067882 */ /* 0x000fe20000000000 */
[----:B------:R-:W-:Y:S01]  /*5d10*/  UMOV UR7, 0x10000000 ;  /* 0x1000000000077882 */ /* 0x000fe20000000000 */
[----:B------:R-:W-:Y:S01]  /*5d20*/  @!P1 R2UR UR5, R6 ;  /* 0x00000000060592ca */ /* 0x000fe200000e0000 */
[----:B-1----:R-:W-:Y:S01]  /*5d30*/  @!P1 IMAD.X R0, RZ, RZ, R17, P0 ;  /* 0x000000ffff009224 */ /* 0x002fe200000e0611 */
[----:B------:R-:W-:Y:S01]  /*5d40*/  @!UP0 UIADD3 UR10, UPT, UPT, UR34, 0x30, URZ ;  /* 0x00000030220a8890 */ /* 0x000fe2000fffe0ff */
[----:B------:R-:W-:Y:S01]  /*5d50*/  R2UR UR18, R58 ;  /* 0x000000003a1272ca */ /* 0x000fe200000e0000 */
[----:B------:R-:W-:Y:S01]  /*5d60*/  @!UP0 UIADD3 UR8, UPT, UPT, UR21, 0x6200, URZ ;  /* 0x0000620015088890 */ /* 0x000fe2000fffe0ff */
[----:B------:R-:W-:Y:S01]  /*5d70*/  R2UR UR16, R59 ;  /* 0x000000003b1072ca */ /* 0x000fe200000e0000 */
[----:B------:R-:W-:Y:S01]  /*5d80*/  @!UP0 UIADD3 UR9, UPT, UPT, UR21, 0x38, URZ ;  /* 0x0000003815098890 */ /* 0x000fe2000fffe0ff */
[----:B------:R-:W-:Y:S01]  /*5d90*/  @!P1 R2UR UR4, R0 ;  /* 0x00000000000492ca */ /* 0x000fe200000e0000 */
[----:B------:R-:W-:Y:S01]  /*5da0*/  VOTEU.ALL UP0, P1 ;  /* 0x0000000000ff7886 */ /* 0x000fe20000800000 */
[----:B------:R-:W-:Y:S01]  /*5db0*/  UMOV UR11, UR35 ;  /* 0x00000023000b7c82 */ /* 0x000fe20008000000 */
[----:B------:R-:W-:Y:S01]  /*5dc0*/  UMOV UR12, UR60 ;  /* 0x0000003c000c7c82 */ /* 0x000fe20008000000 */
[C---:B------:R-:W-:Y:S01]  /*5dd0*/  ISETP.NE.AND P0, PT, R14.reuse, 0x2, PT ;  /* 0x000000020e00780c */ /* 0x040fe20003f05270 */
[----:B------:R-:W-:Y:S01]  /*5de0*/  UPLOP3.LUT UP3, UPT, UPT, UPT, UPT, 0x80, 0x8 ;  /* 0x000000000008789c */ /* 0x000fe20003f6f070 */
[----:B------:R-:W-:Y:S01]  /*5df0*/  IMAD.U32 R8, RZ, RZ, UR5 ;  /* 0x00000005ff087e24 */ /* 0x000fe2000f8e00ff */
[----:B------:R-:W-:Y:S01]  /*5e00*/  LOP3.LUT R15, R15, 0x1, RZ, 0x3c, !PT ;  /* 0x000000010f0f7812 */ /* 0x000fe200078e3cff */
[----:B------:R-:W-:Y:S01]  /*5e10*/  UMOV UR60, UR29 ;  /* 0x0000001d003c7c82 */ /* 0x000fe20008000000 */
[----:B------:R-:W-:Y:S01]  /*5e20*/  SEL R0, RZ, 0x1, P0 ;  /* 0x00000001ff007807 */ /* 0x000fe20000000000 */
[----:B------:R-:W-:Y:S01]  /*5e30*/  UIADD3 UR20, UPT, UPT, UR13, UR18, URZ ;  /* 0x000000120d147290 */ /* 0x000fe2000fffe0ff */
[----:B------:R-:W-:Y:S01]  /*5e40*/  SEL R14, R14, RZ, P0 ;  /* 0x000000ff0e0e7207 */ /* 0x000fe20000000000 */
[----:B------:R-:W-:Y:S01]  /*5e50*/  UIADD3 UR16, UPT, UPT, UR14, UR16, URZ ;  /* 0x000000100e107290 */ /* 0x000fe2000fffe0ff */
[----:B------:R-:W-:Y:S01]  /*5e60*/  IMAD.U32 R9, RZ, RZ, UR4 ;  /* 0x00000004ff097e24 */ /* 0x000fe2000f8e00ff */
[----:B------:R-:W-:Y:S02]  /*5e70*/  @!P1 R2UR UR4, R8 ;  /* 0x00000000080492ca */ /* 0x000fe400000e0000 */
[----:B------:R-:W-:Y:S02]  /*5e80*/  LOP3.LUT R13, R13, R0, RZ, 0x3c, !PT ;  /* 0x000000000d0d7212 */ /* 0x000fe400078e3cff */
[----:B------:R-:W-:Y:S11]  /*5e90*/  @!P1 R2UR UR5, R9 ;  /* 0x00000000090592ca */ /* 0x000ff600000e0000 */
[----:B------:R-:W-:Y:S02]  /*5ea0*/  @!UPT UIADD3 URZ, UPT, UPT, URZ, URZ, URZ ;  /* 0x000000fffffff290 */ /* 0x000fe4000fffe0ff */
[----:B------:R3:W-:Y:S01]  /*5eb0*/  @!UP0 UTMALDG.3D [UR8], [UR4], desc[UR6] ;  /* 0x00000608040085b4 */ /* 0x0007e20008011000 */
[----:B------:R3:W-:Y:S01]  /*5ec0*/  @!P1 SYNCS.ARRIVE.TRANS64.RED.A0TR RZ, [UR21+0x38], R7 ;  /* 0x00003807ffff99a7 */ /* 0x0007e20008300415 */
[----:B------:R-:W-:Y:S01]  /*5ed0*/  SYNCS.ARRIVE.TRANS64.RED.A1T0 RZ, [UR37], RZ ;  /* 0x000000ffffff79a7 */ /* 0x000fe20008100425 */
[----:B------:R-:W-:Y:S05]  /*5ee0*/  BRA.U UP1, `(.L_x_98) ;  /* 0xfffffff101607547 */ /* 0x000fea000b83ffff */
[----:B------:R-:W-:-:S04]  /*5ef0*/  SHF.L.U32 R2, R15, 0x1f, RZ ;  /* 0x0000001f0f027819 */ /* 0x000fc800000006ff */
[----:B------:R-:W1:Y:S02]  /*5f00*/  SYNCS.PHASECHK.TRANS64.TRYWAIT P0, [UR21+0x40], R2 ;  /* 0x00004002ff0075a7 */ /* 0x000e640008001115 */
[----:B-1----:R-:W-:Y:S05]  /*5f10*/  @!P0 BRA `(.L_x_99) ;  /* 0x0000004000948947 */ /* 0x002fea0003800000 */
.L_x_188:
[----:B------:R-:W4:Y:S02]  /*5f20*/  SYNCS.PHASECHK.TRANS64.TRYWAIT P0, [UR21+0x48], R2 ;  /* 0x00004802ff0075a7 */ /* 0x000f240008001115 */
[----:B----4-:R-:W-:Y:S05]  /*5f30*/  @!P0 BRA `(.L_x_100) ;  /* 0x0000004000a48947 */ /* 0x010fea0003800000 */
.L_x_190:
[----:B------:R-:W4:Y:S02]  /*5f40*/  SYNCS.PHASECHK.TRANS64.TRYWAIT P0, [UR21+0x50], R2 ;  /* 0x00005002ff0075a7 */ /* 0x000f240008001115 */
[----:B----4-:R-:W-:Y:S05]  /*5f50*/  @!P0 BRA `(.L_x_101) ;  /* 0x0000004000b48947 */ /* 0x010fea0003800000 */
.L_x_192:
[----:B-1----:R-:W-:-:S07]  /*5f60*/  MOV R0, UR21 ;  /* 0x0000001500007c02 */ /* 0x002fce0008000f00 */
.L_x_102:
[----:B-1----:R-:W-:-:S04]  /*5f70*/  SHF.L.U32 R2, R15, 0x1f, RZ ;  /* 0x0000001f0f027819 */ /* 0x002fc800000006ff */
[----:B------:R1:W4:Y:S03]  /*5f80*/  SYNCS.PHASECHK.TRANS64.TRYWAIT P0, [R0+URZ+0x58], R2 ;  /* 0x00005802000075a7 */ /* 0x00032600080011ff */
[----:B----4-:R-:W-:Y:S05]  /*5f90*/  @!P0 NANOSLEEP.SYNCS 0x989680 ;  /* 0x009896800000895d */ /* 0x010fea0003900000 */
[----:B------:R-:W4:Y:S02]  /*5fa0*/  @!P0 SYNCS.PHASECHK.TRANS64 P0, [R0+URZ+0x58], R2 ;  /* 0x00005802000085a7 */ /* 0x000f2400080010ff */
[----:B--234-:R-:W-:Y:S05]  /*5fb0*/  @P0 EXIT ;  /* 0x000000000000094d */ /* 0x01cfea0003800000 */
[----:B------:R-:W-:Y:S05]  /*5fc0*/  BRA `(.L_x_102) ;  /* 0xfffffffc00e87947 */ /* 0x000fea000383ffff */
.L_x_87:
[----:B------:R-:W-:-:S06]  /*5fd0*/  UISETP.GE.AND UP0, UPT, UR21, 0x4, UPT ;  /* 0x000000041500788c */ /* 0x000fcc000bf06270 */
[----:B------:R-:W-:-:S13]  /*5fe0*/  PLOP3.LUT P0, PT, PT, PT, UP0, 0x80, 0x8 ;  /* 0x000000000008781c */ /* 0x000fda0003f0f008 */
[----:B-1----:R-:W-:Y:S05]  /*5ff0*/  @!P0 EXIT ;  /* 0x000000000000894d */ /* 0x002fea0003800000 */
[----:B------:R-:W-:Y:S01]  /*6000*/  BAR.SYNC.DEFER_BLOCKING 0x6, 0xa0 ;  /* 0x0182800000007b1d */ /* 0x000fe20000010000 */
[C---:B------:R-:W-:Y:S01]  /*6010*/  IMAD.SHL.U32 R4, R70.reuse, 0x10, RZ ;  /* 0x0000001046047824 */ /* 0x040fe200078e00ff */
[C---:B------:R-:W-:Y:S01]  /*6020*/  LOP3.LUT R71, R70.reuse, 0x60, RZ, 0xc0, !PT ;  /* 0x0000006046477812 */ /* 0x040fe200078ec0ff */
[C---:B------:R-:W-:Y:S01]  /*6030*/  IMAD.SHL.U32 R69, R70.reuse, 0x2, RZ ;  /* 0x0000000246457824 */ /* 0x040fe200078e00ff */
[C---:B------:R-:W-:Y:S01]  /*6040*/  LOP3.LUT R68, R70.reuse, 0x2, RZ, 0xc0, !PT ;  /* 0x0000000246447812 */ /* 0x040fe200078ec0ff */
[----:B------:R-:W-:Y:S01]  /*6050*/  IMAD.U32 R23, R70, 0x10000, RZ ;  /* 0x0001000046177824 */ /* 0x000fe200078e00ff */
[----:B------:R-:W-:Y:S02]  /*6060*/  UMOV UR43, 0x400 ;  /* 0x00000400002b7882 */ /* 0x000fe40000000000 */
[----:B------:R-:W1:Y:S01]  /*6070*/  LDC.64 R52, c[0x0][0x888] ;  /* 0x00022200ff347b82 */ /* 0x000e620000000a00 */
[----:B------:R-:W-:Y:S01]  /*6080*/  ULEA UR43, UR61, UR43, 0x18 ;  /* 0x0000002b3d2b7291 */ /* 0x000fe2000f8ec0ff */
[----:B------:R-:W-:Y:S01]  /*6090*/  LOP3.LUT R5, R4, 0x60, RZ, 0xc0, !PT ;  /* 0x0000006004057812 */ /* 0x000fe200078ec0ff */
[----:B------:R-:W-:Y:S01]  /*60a0*/  HFMA2 R62, -RZ, RZ, 0, 0 ;  /* 0x00000000ff3e7431 */ /* 0x000fe200000001ff */
[----:B------:R-:W-:Y:S01]  /*60b0*/  LOP3.LUT R70, R70, 0x4, RZ, 0xc0, !PT ;  /* 0x0000000446467812 */ /* 0x000fe200078ec0ff */
[----:B------:R-:W-:Y:S01]  /*60c0*/  UIADD3 UR4, UPT, UPT, UR43, 0x200, URZ ;  /* 0x000002002b047890 */ /* 0x000fe2000fffe0ff */
[----:B------:R-:W-:Y:S01]  /*60d0*/  LOP3.LUT R69, R5, 0xc, R69, 0xf8, !PT ;  /* 0x0000000c05457812 */ /* 0x000fe200078ef845 */
[----:B------:R-:W-:Y:S01]  /*60e0*/  IMAD.MOV.U32 R66, RZ, RZ, 0x1 ;  /* 0x00000001ff427424 */ /* 0x000fe200078e00ff */
[----:B------:R-:W2:Y:S01]  /*60f0*/  LDC.64 R54, c[0x0][0x890] ;  /* 0x00022400ff367b82 */ /* 0x000ea20000000a00 */
[----:B------:R-:W-:Y:S01]  /*6100*/  LOP3.LUT R23, R23, 0x600000, RZ, 0xc0, !PT ;  /* 0x0060000017177812 */ /* 0x000fe200078ec0ff */
[----:B------:R-:W-:Y:S01]  /*6110*/  IMAD.MOV.U32 R22, RZ, RZ, RZ ;  /* 0x000000ffff167224 */ /* 0x000fe200078e00ff */
[----:B------:R-:W-:Y:S01]  /*6120*/  LOP3.LUT R69, R69, 0x790, R4, 0xf8, !PT ;  /* 0x0000079045457812 */ /* 0x000fe200078ef804 */
[----:B------:R-:W-:Y:S01]  /*6130*/  IMAD.U32 R60, RZ, RZ, UR4 ;  /* 0x00000004ff3c7e24 */ /* 0x000fe2000f8e00ff */
[----:B------:R-:W-:Y:S01]  /*6140*/  CS2R R64, SRZ ;  /* 0x0000000000407805 */ /* 0x000fe2000001ff00 */
[----:B------:R-:W3:Y:S02]  /*6150*/  LDCU UR58, c[0x0][0x370] ;  /* 0x00006e00ff3a77ac */ /* 0x000ee40008000800 */
[----:B------:R-:W4:Y:S01]  /*6160*/  LDC.64 R50, c[0x0][0x8b0] ;  /* 0x00022c00ff327b82 */ /* 0x000f220000000a00 */
[----:B------:R-:W3:Y:S01]  /*6170*/  LDS R0, [UR43+0x120] ;  /* 0x0001202bff007984 */ /* 0x000ee20008000800 */
[----:B------:R-:W-:Y:S01]  /*6180*/  LEA R69, R69, R60, 0x2 ;  /* 0x0000003c45457211 */ /* 0x000fe200078e10ff */
[----:B------:R-:W1:Y:S04]  /*6190*/  LDCU UR42, c[0x0][0xb0c] ;  /* 0x00016180ff2a77ac */ /* 0x000e680008000800 */
[--C-:B------:R-:W-:Y:S01]  /*61a0*/  IMAD R68, R68, -0x10, R69.reuse ;  /* 0xfffffff044447824 */ /* 0x100fe200078e0245 */
[----:B------:R-:W1:Y:S01]  /*61b0*/  LDC.64 R48, c[0x0][0x8a8] ;  /* 0x00022a00ff307b82 */ /* 0x000e620000000a00 */
[----:B------:R-:W-:Y:S01]  /*61c0*/  IMAD R67, R70, -0x10, R69 ;  /* 0xfffffff046437824 */ /* 0x000fe200078e0245 */
[----:B------:R-:W1:Y:S01]  /*61d0*/  LDCU UR63, c[0x0][0xb20] ;  /* 0x00016400ff3f77ac */ /* 0x000e620008000800 */
[----:B------:R-:W1:Y:S01]  /*61e0*/  LDCU UR38, c[0x0][0xb30] ;  /* 0x00016600ff2677ac */ /* 0x000e620008000800 */
[----:B------:R-:W1:Y:S01]  /*61f0*/  LDCU.64 UR56, c[0x0][0x888] ;  /* 0x00011100ff3877ac */ /* 0x000e620008000a00 */
[----:B------:R-:W1:Y:S01]  /*6200*/  LDCU.64 UR40, c[0x0][0xb28] ;  /* 0x00016500ff2877ac */ /* 0x000e620008000a00 */
[----:B------:R-:W1:Y:S01]  /*6210*/  LDCU.128 UR52, c[0x0][0xb10] ;  /* 0x00016200ff3477ac */ /* 0x000e620008000c00 */
[----:B------:R-:W1:Y:S01]  /*6220*/  LDCU UR47, c[0x0][0x374] ;  /* 0x00006e80ff2f77ac */ /* 0x000e620008000800 */
[----:B------:R-:W-:Y:S01]  /*6230*/  UMOV UR46, URZ ;  /* 0x000000ff002e7c82 */ /* 0x000fe20008000000 */
[----:B------:R-:W-:Y:S01]  /*6240*/  UMOV UR45, URZ ;  /* 0x000000ff002d7c82 */ /* 0x000fe20008000000 */
[----:B--23--:R-:W-:-:S07]  /*6250*/  IADD3 R23, PT, PT, R0, R23, RZ ;  /* 0x0000001700177210 */ /* 0x00cfce0007ffe0ff */
.L_x_146:
[----:B------:R-:W-:Y:S02]  /*6260*/  LEA R3, R62, UR43, 0x3 ;  /* 0x0000002b3e037c11 */ /* 0x000fe4000f8e18ff */
[----:B------:R-:W-:Y:S02]  /*6270*/  SHF.L.U32 R0, R64, 0x1f, RZ ;  /* 0x0000001f40007819 */ /* 0x000fe400000006ff */
[----:B-1----:R-:W-:Y:S02]  /*6280*/  LEA R4, R62, UR43, 0x4 ;  /* 0x0000002b3e047c11 */ /* 0x002fe4000f8e20ff */
[----:B--2---:R-:W2:Y:S02]  /*6290*/  SYNCS.PHASECHK.TRANS64.TRYWAIT P0, [R3+URZ+0x70], R0 ;  /* 0x00007000030075a7 */ /* 0x004ea400080011ff */
[----:B--2---:R-:W-:Y:S05]  /*62a0*/  @!P0 BRA `(.L_x_103) ;  /* 0x0000003c00f88947 */ /* 0x004fea0003800000 */
.L_x_193:
[----:B------:R-:W3:Y:S01]  /*62b0*/  LDS.128 R4, [R4+0x100] ;  /* 0x0001000004047984 */ /* 0x000ee20000000c00 */
[----:B------:R-:W-:Y:S01]  /*62c0*/  UISETP.GE.AND UP0, UPT, UR39, 0x1, UPT ;  /* 0x000000012700788c */ /* 0x000fe2000bf06270 */
[----:B------:R-:W-:Y:S01]  /*62d0*/  @!PT LDS RZ, [RZ] ;  /* 0x00000000fffff984 */ /* 0x000fe20000000800 */
[----:B------:R-:W-:Y:S01]  /*62e0*/  @!PT LDS RZ, [RZ] ;  /* 0x00000000fffff984 */ /* 0x000fe20000000800 */
[----:B------:R-:W-:Y:S01]  /*62f0*/  @!PT LDS RZ, [RZ] ;  /* 0x00000000fffff984 */ /* 0x000fe20000000800 */
[----:B------:R-:W-:Y:S01]  /*6300*/  @!PT LDS RZ, [RZ] ;  /* 0x00000000fffff984 */ /* 0x000fe20000000800 */
[----:B------:R1:W-:Y:S06]  /*6310*/  MEMBAR.ALL.CTA ;  /* 0x0000000000007992 */ /* 0x0003ec0000008000 */
[----:B-1----:R-:W1:Y:S01]  /*6320*/  FENCE.VIEW.ASYNC.S ;  /* 0x00000000000073c6 */ /* 0x002e620000000000 */
[----:B---3--:R-:W-:Y:S11]  /*6330*/  LOP3.LUT P0, RZ, R6, 0x1, RZ, 0xc0, !PT ;  /* 0x0000000106ff7812 */ /* 0x008ff6000780c0ff */
[----:B------:R-:W-:Y:S02]  /*6340*/  @!UPT UIADD3 URZ, UPT, UPT, URZ, URZ, URZ ;  /* 0x000000fffffff290 */ /* 0x000fe4000fffe0ff */
[----:B-1----:R-:W-:Y:S01]  /*6350*/  VOTEU.ANY UP1, P0 ;  /* 0x0000000000ff7886 */ /* 0x002fe20000020100 */
[----:B------:R-:W-:Y:S01]  /*6360*/  PLOP3.LUT P0, PT, PT, PT, UP1, 0x80, 0x8 ;  /* 0x000000000008781c */ /* 0x000fe20003f0f018 */
[----:B------:R-:W-:Y:S11]  /*6370*/  UP2UR UR62, UPR, URZ, 0x2 ;  /* 0x00000002ff3e7883 */ /* 0x000ff60008000000 */
[----:B------:R-:W-:Y:S01]  /*6380*/  @!UPT UIADD3 URZ, UPT, UPT, URZ, URZ, URZ ;  /* 0x000000fffffff290 */ /* 0x000fe2000fffe0ff */
[----:B--2---:R-:W-:Y:S02]  /*6390*/  @P0 SHF.R.U32.HI R0, RZ, 0x10, R5 ;  /* 0x00000010ff000819 */ /* 0x004fe40000011605 */
        /* <DEDUP_REMOVED lines=14> */
[----:B------:R-:W-:Y:S02]  /*6480*/  UISETP.NE.AND UP0, UPT, UR54, 0x1, UPT ;  /* 0x000000013600788c */ /* 0x000fe4000bf05270 */
[----:B------:R-:W-:Y:S02]  /*6490*/  UIMAD.WIDE.U32 UR8, UR36, UR55, URZ ;  /* 0x00000037240872a5 */ /* 0x000fe4000f8e00ff */
[----:B------:R-:W-:Y:S02]  /*64a0*/  UIMAD.WIDE.U32 UR10, UR37, UR52, URZ ;  /* 0x00000034250a72a5 */ /* 0x000fe4000f8e00ff */
[----:B------:R-:W-:Y:S02]  /*64b0*/  UISETP.NE.AND UP1, UPT, UR42, 0x1, UPT ;  /* 0x000000012a00788c */ /* 0x000fe4000bf25270 */
[----:B------:R-:W-:Y:S01]  /*64c0*/  UISETP.NE.AND UP2, UPT, UR39, 0x1, UPT ;  /* 0x000000012700788c */ /* 0x000fe2000bf45270 */
[----:B------:R-:W-:Y:S02]  /*64d0*/  UMOV UR4, UR5 ;  /* 0x0000000500047c82 */ /* 0x000fe40008000000 */
[----:B------:R-:W-:Y:S03]  /*64e0*/  USHF.R.U32.HI UR5, URZ, UR63, UR4 ;  /* 0x0000003fff057299 */ /* 0x000fe60008011604 */
[----:B------:R-:W-:Y:S02]  /*64f0*/  UMOV UR4, UR7 ;  /* 0x0000000700047c82 */ /* 0x000fe40008000000 */
[----:B------:R-:W-:Y:S02]  /*6500*/  USHF.R.U32.HI UR7, URZ, UR53, UR4 ;  /* 0x00000035ff077299 */ /* 0x000fe40008011604 */
[----:B------:R-:W-:Y:S02]  /*6510*/  USEL UR4, UR47, UR5, !UP0 ;  /* 0x000000052f047287 */ /* 0x000fe4000c000000 */
[----:B------:R-:W-:Y:S01]  /*6520*/  USEL UR7, UR58, UR7, !UP1 ;  /* 0x000000073a077287 */ /* 0x000fe2000c800000 */
[----:B------:R-:W-:Y:S01]  /*6530*/  UMOV UR5, UR9 ;  /* 0x0000000900057c82 */ /* 0x000fe20008000000 */
[----:B------:R-:W-:Y:S02]  /*6540*/  UIMAD.WIDE.U32 UR8, UR4, UR40, URZ ;  /* 0x00000028040872a5 */ /* 0x000fe4000f8e00ff */
[----:B------:R-:W-:Y:S03]  /*6550*/  USHF.R.U32.HI UR6, URZ, UR63, UR5 ;  /* 0x0000003fff067299 */ /* 0x000fe60008011605 */
[----:B------:R-:W-:Y:S01]  /*6560*/  UMOV UR5, UR11 ;  /* 0x0000000b00057c82 */ /* 0x000fe20008000000 */
[----:B------:R-:W-:Y:S02]  /*6570*/  UIMAD.WIDE.U32 UR10, UR7, UR40, URZ ;  /* 0x00000028070a72a5 */ /* 0x000fe4000f8e00ff */
[----:B------:R-:W-:Y:S02]  /*6580*/  USHF.R.U32.HI UR12, URZ, UR53, UR5 ;  /* 0x00000035ff0c7299 */ /* 0x000fe40008011605 */
[----:B------:R-:W-:Y:S01]  /*6590*/  USEL UR6, UR36, UR6, !UP0 ;  /* 0x0000000624067287 */ /* 0x000fe2000c000000 */
[----:B------:R-:W-:Y:S02]  /*65a0*/  UMOV UR5, UR9 ;  /* 0x0000000900057c82 */ /* 0x000fe40008000000 */
[----:B------:R-:W-:Y:S01]  /*65b0*/  UMOV UR10, UR11 ;  /* 0x0000000b000a7c82 */ /* 0x000fe20008000000 */
[----:B------:R-:W-:Y:S02]  /*65c0*/  @UP2 USHF.R.U32.HI UR4, URZ, UR41, UR5 ;  /* 0x00000029ff042299 */ /* 0x000fe40008011605 */
[----:B------:R-:W-:Y:S02]  /*65d0*/  @UP2 USHF.R.U32.HI UR7, URZ, UR41, UR10 ;  /* 0x00000029ff072299 */ /* 0x000fe4000801160a */
[----:B------:R-:W-:Y:S02]  /*65e0*/  UIMAD UR4, UR39, UR4, URZ ;  /* 0x00000004270472a4 */ /* 0x000fe4000f8e02ff */
        /* <DEDUP_REMOVED lines=8> */
[----:B------:R-:W-:Y:S02]  /*6670*/  USEL UR11, UR6, UR4, !UP2 ;  /* 0x00000004060b7287 */ /* 0x000fe4000d000000 */
[----:B------:R-:W-:Y:S02]  /*6680*/  UIADD3 UR8, UPT, UPT, -UR5, URZ, URZ ;  /* 0x000000ff05087290 */ /* 0x000fe4000fffe1ff */
[----:B------:R-:W-:Y:S01]  /*6690*/  UIADD3 UR10, UPT, UPT, -UR11, URZ, URZ ;  /* 0x000000ff0b0a7290 */ /* 0x000fe2000fffe1ff */
[----:B------:R-:W-:Y:S01]  /*66a0*/  @!UP0 UMOV UR4, UR9 ;  /* 0x0000000900048c82 */ /* 0x000fe20008000000 */
[----:B------:R-:W-:Y:S02]  /*66b0*/  UIADD3 UR9, UPT, UPT, -UR6, URZ, URZ ;  /* 0x000000ff06097290 */ /* 0x000fe4000fffe1ff */
[----:B------:R-:W-:Y:S02]  /*66c0*/  @!UP0 USHF.R.U32.HI UR4, URZ, UR41, UR4 ;  /* 0x00000029ff048299 */ /* 0x000fe40008011604 */
[----:B------:R-:W-:Y:S02]  /*66d0*/  UIMAD UR10, UR39, UR10, UR6 ;  /* 0x0000000a270a72a4 */ /* 0x000fe4000f8e0206 */
[----:B------:R-:W-:Y:S04]  /*66e0*/  @!UP0 USEL UR4, UR5, UR4, !UP2 ;  /* 0x0000000405048287 */ /* 0x000fe8000d000000 */
[----:B------:R-:W-:Y:S02]  /*66f0*/  @!UP0 UIMAD UR10, UR7, UR10, UR4 ;  /* 0x0000000a070a82a4 */ /* 0x000fe4000f8e0204 */
[----:B------:R-:W-:Y:S02]  /*6700*/  @!UP0 UIADD3 UR11, UPT, UPT, UR11, -UR4, URZ ;  /* 0x800000040b0b8290 */ /* 0x000fe4000fffe0ff */
[----:B------:R-:W-:Y:S02]  /*6710*/  UIMAD UR7, UR42, UR8, UR37 ;  /* 0x000000082a0772a4 */ /* 0x000fe4000f8e0225 */
[----:B------:R-:W-:Y:S02]  /*6720*/  @!UP0 UIMAD UR6, UR11, UR39, UR5 ;  /* 0x000000270b0682a4 */ /* 0x000fe4000f8e0205 */
[----:B------:R-:W-:Y:S01]  /*6730*/  UIMAD UR4, UR54, UR9, UR36 ;  /* 0x00000009360472a4 */ /* 0x000fe2000f8e0224 */
[----:B------:R-:W-:Y:S02]  /*6740*/  @!UP0 UMOV UR5, UR10 ;  /* 0x0000000a00058c82 */ /* 0x000fe40008000000 */
[----:B------:R-:W-:Y:S02]  /*6750*/  UIMAD UR37, UR5, UR42, UR7 ;  /* 0x0000002a052572a4 */ /* 0x000fe4000f8e0207 */
[----:B------:R-:W-:Y:S11]  /*6760*/  UIMAD UR36, UR6, UR54, UR4 ;  /* 0x00000036062472a4 */ /* 0x000ff6000f8e0204 */
[----:B------:R-:W-:Y:S01]  /*6770*/  @!UPT UIADD3 URZ, UPT, UPT, URZ, URZ, URZ ;  /* 0x000000fffffff290 */ /* 0x000fe2000fffe0ff */
.L_x_104:
[----:B------:R-:W-:Y:S01]  /*6780*/  UISETP.NE.AND UP0, UPT, UR38, 0x1, UPT ;  /* 0x000000012600788c */ /* 0x000fe2000bf05270 */
[----:B------:R-:W-:Y:S01]  /*6790*/  LOP3.LUT P0, RZ, R60, 0x1b0, RZ, 0xc0, !PT ;  /* 0x000001b03cff7812 */ /* 0x000fe2000780c0ff */
[----:B------:R-:W-:Y:S01]  /*67a0*/  USHF.L.U32 UR50, UR16, 0x7, URZ ;  /* 0x0000000710327899 */ /* 0x000fe200080006ff */
[----:B------:R-:W-:Y:S01]  /*67b0*/  BSSY.RECONVERGENT B6, `(.L_x_105) ;  /* 0x0000034000067945 */ /* 0x000fe20003800200 */
[----:B------:R-:W-:Y:S01]  /*67c0*/  USHF.L.U32 UR49, UR20, 0x6, URZ ;  /* 0x0000000614317899 */ /* 0x000fe200080006ff */
[----:B------:R-:W-:Y:S06]  /*67d0*/  IADD3 R62, PT, PT, R62, 0x1, RZ ;  /* 0x000000013e3e7810 */ /* 0x000fec0007ffe0ff */
[----:B------:R-:W2:Y:S01]  /*67e0*/  @!UP0 LDCU.128 UR12, c[0x0][0xb10] ;  /* 0x00016200ff0c87ac */ /* 0x000ea20008000c00 */
[----:B------:R-:W3:Y:S01]  /*67f0*/  @!UP0 LDCU UR5, c[0x0][0xb0c] ;  /* 0x00016180ff0587ac */ /* 0x000ee20008000800 */
[----:B------:R-:W4:Y:S01]  /*6800*/  @!UP0 LDCU UR10, c[0x0][0xb20] ;  /* 0x00016400ff0a87ac */ /* 0x000f220008000800 */
[----:B--2---:R-:W-:Y:S02]  /*6810*/  UIMAD.WIDE.U32 UR8, UR37, UR12, URZ ;  /* 0x0000000c250872a5 */ /* 0x004fe4000f8e00ff */
[----:B------:R-:W-:Y:S02]  /*6820*/  UIMAD.WIDE.U32 UR6, UR36, UR15, URZ ;  /* 0x0000000f240672a5 */ /* 0x000fe4000f8e00ff */
[----:B------:R-:W-:Y:S03]  /*6830*/  @!UP0 UISETP.NE.AND UP1, UPT, UR14, 0x1, UPT ;  /* 0x000000010e00888c */ /* 0x000fe6000bf25270 */
[----:B------:R-:W-:Y:S01]  /*6840*/  @!UP0 UMOV UR4, UR9 ;  /* 0x0000000900048c82 */ /* 0x000fe20008000000 */
[----:B---3--:R-:W-:Y:S02]  /*6850*/  @!UP0 UISETP.NE.AND UP2, UPT, UR5, 0x1, UPT ;  /* 0x000000010500888c */ /* 0x008fe4000bf45270 */
[----:B------:R-:W-:Y:S01]  /*6860*/  @!UP0 USHF.R.U32.HI UR4, URZ, UR13, UR4 ;  /* 0x0000000dff048299 */ /* 0x000fe20008011604 */
[----:B------:R-:W-:Y:S02]  /*6870*/  @!UP0 UMOV UR6, UR7 ;  /* 0x0000000700068c82 */ /* 0x000fe40008000000 */
[----:B----4-:R-:W-:Y:S02]  /*6880*/  @!UP0 USHF.R.U32.HI UR6, URZ, UR10, UR6 ;  /* 0x0000000aff068299 */ /* 0x010fe40008011606 */
[----:B------:R-:W-:Y:S02]  /*6890*/  @!UP0 USEL UR7, UR37, UR4, !UP2 ;  /* 0x0000000425078287 */ /* 0x000fe4000d000000 */
[----:B------:R-:W-:Y:S04]  /*68a0*/  @!UP0 USEL UR6, UR36, UR6, !UP1 ;  /* 0x0000000624068287 */ /* 0x000fe8000c800000 */
[----:B------:R-:W-:Y:S02]  /*68b0*/  @!UP0 UIADD3 UR4, UPT, UPT, -UR7, UR6, URZ ;  /* 0x0000000607048290 */ /* 0x000fe4000fffe1ff */
[----:B------:R-:W-:Y:S02]  /*68c0*/  @!UP0 UIADD3 UR6, UPT, UPT, UR7, -UR6, URZ ;  /* 0x8000000607068290 */ /* 0x000fe4000fffe0ff */
[----:B------:R-:W-:Y:S02]  /*68d0*/  @!UP0 UIMAD UR37, UR4, UR5, UR37 ;  /* 0x00000005042582a4 */ /* 0x000fe4000f8e0225 */
[----:B------:R-:W-:Y:S01]  /*68e0*/  @!UP0 UIMAD UR36, UR6, UR14, UR36 ;  /* 0x0000000e062482a4 */ /* 0x000fe2000f8e0224 */
[----:B------:R-:W-:Y:S11]  /*68f0*/  @!P0 BRA `(.L_x_106) ;  /* 0x00000000007c8947 */ /* 0x000ff60003800000 */
[----:B------:R-:W2:Y:S01]  /*6900*/  LDCU.64 UR8, c[0x4][0x80] ;  /* 0x01001000ff0877ac */ /* 0x000ea20008000a00 */
[----:B------:R-:W-:Y:S01]  /*6910*/  MOV R2, 0x0 ;  /* 0x0000000000027802 */ /* 0x000fe20000000f00 */
[----:B------:R-:W-:Y:S02]  /*6920*/  HFMA2 R12, -RZ, RZ, 0, 5.9604644775390625e-08 ;  /* 0x00000001ff0c7431 */ /* 0x000fe400000001ff */
[----:B------:R-:W-:Y:S01]  /*6930*/  IMAD.MOV.U32 R8, RZ, RZ, 0x70 ;  /* 0x00000070ff087424 */ /* 0x000fe200078e00ff */
[----:B------:R3:W4:Y:S01]  /*6940*/  LDC.64 R14, c[0x4][R2] ;  /* 0x01000000020e7b82 */ /* 0x0007220000000a00 */
[----:B------:R-:W1:Y:S01]  /*6950*/  LDCU.64 UR6, c[0x4][0x88] ;  /* 0x01001100ff0677ac */ /* 0x000e620008000a00 */
[----:B------:R-:W-:Y:S01]  /*6960*/  IMAD.MOV.U32 R13, RZ, RZ, RZ ;  /* 0x000000ffff0d7224 */ /* 0x000fe200078e00ff */
[----:B------:R-:W1:Y:S01]  /*6970*/  LDCU.64 UR4, c[0x4][0x8] ;  /* 0x01000100ff0477ac */ /* 0x000e620008000a00 */
[----:B--2---:R-:W-:Y:S01]  /*6980*/  MOV R5, UR9 ;  /* 0x0000000900057c02 */ /* 0x004fe20008000f00 */
[----:B------:R-:W-:Y:S01]  /*6990*/  IMAD.U32 R4, RZ, RZ, UR8 ;  /* 0x00000008ff047e24 */ /* 0x000fe2000f8e00ff */
[----:B-1----:R-:W-:Y:S01]  /*69a0*/  MOV R7, UR7 ;  /* 0x0000000700077c02 */ /* 0x002fe20008000f00 */
[----:B------:R-:W-:Y:S01]  /*69b0*/  IMAD.U32 R6, RZ, RZ, UR6 ;  /* 0x00000006ff067e24 */ /* 0x000fe2000f8e00ff */
[----:B------:R-:W-:Y:S01]  /*69c0*/  MOV R11, UR5 ;  /* 0x00000005000b7c02 */ /* 0x000fe20008000f00 */
[----:B------:R-:W-:Y:S02]  /*69d0*/  IMAD.U32 R10, RZ, RZ, UR4 ;  /* 0x00000004ff0a7e24 */ /* 0x000fe4000f8e00ff */
[----:B------:R-:W-:Y:S07]  /*69e0*/  LEPC R20, `(.L_x_107) ;  /* 0x000000001014794e */ /* 0x000fee0000000000 */
[----:B---345:R-:W-:Y:S05]  /*69f0*/  CALL.ABS.NOINC R14 ;  /* 0x000000000e007343 */ /* 0x038fea0003c00000 */
.L_x_107:
[----:B------:R-:W1:Y:S01]  /*6a00*/  LDCU.64 UR8, c[0x4][0x80] ;  /* 0x01001000ff0877ac */ /* 0x000e620008000a00 */
[----:B------:R-:W2:Y:S01]  /*6a10*/  LDC.64 R2, c[0x4][R2] ;  /* 0x0100000002027b82 */ /* 0x000ea20000000a00 */
[----:B------:R-:W-:Y:S02]  /*6a20*/  HFMA2 R12, -RZ, RZ, 0, 5.9604644775390625e-08 ;  /* 0x00000001ff0c7431 */ /* 0x000fe400000001ff */
[----:B------:R-:W-:Y:S02]  /*6a30*/  IMAD.MOV.U32 R8, RZ, RZ, 0x70 ;  /* 0x00000070ff087424 */ /* 0x000fe400078e00ff */
[----:B------:R-:W-:Y:S01]  /*6a40*/  IMAD.MOV.U32 R13, RZ, RZ, RZ ;  /* 0x000000ffff0d7224 */ /* 0x000fe200078e00ff */
[----:B------:R-:W3:Y:S01]  /*6a50*/  LDCU.64 UR6, c[0x4][0x88] ;  /* 0x01001100ff0677ac */ /* 0x000ee20008000a00 */
[----:B------:R-:W4:Y:S01]  /*6a60*/  LDCU.64 UR4, c[0x4][0x8] ;  /* 0x01000100ff0477ac */ /* 0x000f220008000a00 */
[----:B-1----:R-:W-:Y:S02]  /*6a70*/  MOV R4, UR8 ;  /* 0x0000000800047c02 */ /* 0x002fe40008000f00 */
[----:B------:R-:W-:Y:S02]  /*6a80*/  MOV R5, UR9 ;  /* 0x0000000900057c02 */ /* 0x000fe40008000f00 */
[----:B---3--:R-:W-:Y:S01]  /*6a90*/  MOV R7, UR7 ;  /* 0x0000000700077c02 */ /* 0x008fe20008000f00 */
[----:B------:R-:W-:Y:S01]  /*6aa0*/  IMAD.U32 R6, RZ, RZ, UR6 ;  /* 0x00000006ff067e24 */ /* 0x000fe2000f8e00ff */
[----:B----4-:R-:W-:Y:S01]  /*6ab0*/  MOV R11, UR5 ;  /* 0x00000005000b7c02 */ /* 0x010fe20008000f00 */
[----:B------:R-:W-:Y:S02]  /*6ac0*/  IMAD.U32 R10, RZ, RZ, UR4 ;  /* 0x00000004ff0a7e24 */ /* 0x000fe4000f8e00ff */
[----:B------:R-:W-:Y:S07]  /*6ad0*/  LEPC R20, `(.L_x_106) ;  /* 0x000000001014794e */ /* 0x000fee0000000000 */
[----:B--2---:R-:W-:Y:S05]  /*6ae0*/  CALL.ABS.NOINC R2 ;  /* 0x0000000002007343 */ /* 0x004fea0003c00000 */
.L_x_106:
[----:B------:R-:W-:Y:S05]  /*6af0*/  BSYNC.RECONVERGENT B6 ;  /* 0x0000000000067941 */ /* 0x000fea0003800200 */
.L_x_105:
[----:B------:R-:W-:Y:S02]  /*6b00*/  ISETP.NE.U32.AND P0, PT, RZ, UR56, PT ;  /* 0x00000038ff007c0c */ /* 0x000fe4000bf05070 */
[C---:B------:R-:W-:Y:S02]  /*6b10*/  ISETP.NE.U32.AND P1, PT, R54.reuse, RZ, PT ;  /* 0x000000ff3600720c */ /* 0x040fe40003f25070 */
[----:B------:R-:W-:Y:S02]  /*6b20*/  ISETP.NE.U32.AND P4, PT, R54, RZ, PT ;  /* 0x000000ff3600720c */ /* 0x000fe40003f85070 */
[----:B------:R-:W-:Y:S02]  /*6b30*/  ISETP.NE.AND.EX P0, PT, RZ, UR57, PT, P0 ;  /* 0x00000039ff007c0c */ /* 0x000fe4000bf05300 */
[C---:B------:R-:W-:Y:S02]  /*6b40*/  ISETP.NE.AND.EX P1, PT, R55.reuse, RZ, PT, P1 ;  /* 0x000000ff3700720c */ /* 0x040fe40003f25310 */
[----:B------:R-:W-:Y:S02]  /*6b50*/  ISETP.NE.AND.EX P4, PT, R55, RZ, P0, P4 ;  /* 0x000000ff3700720c */ /* 0x000fe40000785340 */
[----:B------:R-:W-:Y:S02]  /*6b60*/  ISETP.NE.U32.AND P5, PT, R50, RZ, PT ;  /* 0x000000ff3200720c */ /* 0x000fe40003fa5070 */
[----:B------:R-:W-:Y:S02]  /*6b70*/  ISETP.NE.U32.AND P3, PT, RZ, UR56, PT ;  /* 0x00000038ff007c0c */ /* 0x000fe4000bf65070 */
[----:B------:R-:W-:Y:S02]  /*6b80*/  PLOP3.LUT P2, PT, PT, PT, PT, 0x8, 0x80 ;  /* 0x000000000080781c */ /* 0x000fe40003f4e170 */
[----:B------:R-:W-:Y:S02]  /*6b90*/  ISETP.NE.AND.EX P5, PT, R51, RZ, PT, P5 ;  /* 0x000000ff3300720c */ /* 0x000fe40003fa5350 */
[----:B------:R-:W-:Y:S03]  /*6ba0*/  ISETP.NE.AND.EX P3, PT, RZ, UR57, PT, P3 ;  /* 0x00000039ff007c0c */ /* 0x000fe6000bf65330 */
[----:B------:R-:W-:Y:S01]  /*6bb0*/  @!P4 PLOP3.LUT P2, PT, P1, PT, PT, 0x80, 0x8 ;  /* 0x000000000008c81c */ /* 0x000fe20000f4f070 */
[----:B------:R-:W-:Y:S01]  /*6bc0*/  @!UPT UIADD3 URZ, UPT, UPT, URZ, URZ, URZ ;  /* 0x000000fffffff290 */ /* 0x000fe2000fffe0ff */
[----:B------:R-:W-:Y:S11]  /*6bd0*/  @!P1 BRA `(.L_x_108) ;  /* 0x0000000000309947 */ /* 0x000ff60003800000 */
[----:B------:R-:W-:Y:S01]  /*6be0*/  ISETP.NE.U32.AND P0, PT, R52, RZ, PT ;  /* 0x000000ff3400720c */ /* 0x000fe20003f05070 */
[----:B------:R-:W2:Y:S01]  /*6bf0*/  LDCU.64 UR4, c[0x0][0x358] ;  /* 0x00006b00ff0477ac */ /* 0x000ea20008000a00 */
[----:B------:R-:W-:Y:S02]  /*6c00*/  IMAD.MOV.U32 R56, RZ, RZ, 0x1 ;  /* 0x00000001ff387424 */ /* 0x000fe400078e00ff */
[----:B------:R-:W-:Y:S11]  /*6c10*/  ISETP.NE.AND.EX P0, PT, R53, RZ, PT, P0 ;  /* 0x000000ff3500720c */ /* 0x000ff60003f05300 */
[----:B------:R-:W-:Y:S02]  /*6c20*/  @!UPT UIADD3 URZ, UPT, UPT, URZ, URZ, URZ ;  /* 0x000000fffffff290 */ /* 0x000fe4000fffe0ff */
[----:B------:R-:W3:Y:S01]  /*6c30*/  @P0 LDC.64 R2, c[0x0][0x888] ;  /* 0x00022200ff020b82 */ /* 0x000ee20000000a00 */
[----:B-1----:R-:W-:Y:S04]  /*6c40*/  @P0 IMAD R0, R54, UR60, RZ ;  /* 0x0000003c36000c24 */ /* 0x002fe8000f8e02ff */
[----:B---3--:R-:W-:Y:S04]  /*6c50*/  @P0 IMAD.WIDE R2, R0, 0x4, R2 ;  /* 0x0000000400020825 */ /* 0x008fe800078e0202 */
[----:B------:R-:W-:Y:S01]  /*6c60*/  HFMA2 R0, -RZ, RZ, 0, 5.9604644775390625e-08 ;  /* 0x00000001ff007431 */ /* 0x000fe200000001ff */
[----:B--2--5:R2:W5:Y:S04]  /*6c70*/  @P0 LDG.E R26, desc[UR4][R2.64] ;  /* 0x00000004021a0981 */ /* 0x024568000c1e1900 */
[----:B------:R-:W-:Y:S01]  /*6c80*/  @!P0 PRMT R56, R0, 0x7610, R56 ;  /* 0x0000761000388816 */ /* 0x000fe20000000038 */
[----:B--2---:R-:W3:Y:S06]  /*6c90*/  @!P0 LDC R26, c[0x0][0x880] ;  /* 0x00022000ff1a8b82 */ /* 0x004eec0000000800 */
.L_x_108:
[----:B------:R-:W-:Y:S05]  /*6ca0*/  @!P5 BRA `(.L_x_109) ;  /* 0x000000000024d947 */ /* 0x000fea0003800000 */
[----:B------:R-:W-:Y:S01]  /*6cb0*/  ISETP.NE.U32.AND P0, PT, R48, RZ, PT ;  /* 0x000000ff3000720c */ /* 0x000fe20003f05070 */
[----:B------:R-:W2:Y:S03]  /*6cc0*/  LDCU.64 UR4, c[0x0][0x358] ;  /* 0x00006b00ff0477ac */ /* 0x000ea60008000a00 */
[----:B------:R-:W-:Y:S11]  /*6cd0*/  ISETP.NE.AND.EX P0, PT, R49, RZ, PT, P0 ;  /* 0x000000ff3100720c */ /* 0x000ff60003f05300 */
[----:B------:R-:W-:Y:S02]  /*6ce0*/  @!UPT UIADD3 URZ, UPT, UPT, URZ, URZ, URZ ;  /* 0x000000fffffff290 */ /* 0x000fe4000fffe0ff */
[----:B------:R-:W4:Y:S01]  /*6cf0*/  @P0 LDC.64 R2, c[0x0][0x8a8] ;  /* 0x00022a00ff020b82 */ /* 0x000f220000000a00 */
[----:B-1----:R-:W-:Y:S04]  /*6d00*/  @P0 IMAD R0, R50, UR60, RZ ;  /* 0x0000003c32000c24 */ /* 0x002fe8000f8e02ff */
[----:B----4-:R-:W-:Y:S05]  /*6d10*/  @P0 IMAD.WIDE R2, R0, 0x4, R2 ;  /* 0x0000000400020825 */ /* 0x010fea00078e0202 */
[----:B--2--5:R2:W5:Y:S02]  /*6d20*/  @P0 LDG.E R24, desc[UR4][R2.64] ;  /* 0x0000000402180981 */ /* 0x024564000c1e1900 */
[----:B--2---:R-:W4:Y:S02]  /*6d30*/  @!P0 LDC R24, c[0x0][0x8a0] ;  /* 0x00022800ff188b82 */ /* 0x004f240000000800 */
.L_x_109:
[----:B---3-5:R-:W-:Y:S01]  /*6d40*/  FSETP.NEU.AND P0, PT, R26, RZ, PT ;  /* 0x000000ff1a00720b */ /* 0x028fe20003f0d000 */
[----:B------:R-:W-:Y:S01]  /*6d50*/  BSSY B1, `(.L_x_110) ;  /* 0x0000038000017945 */ /* 0x000fe20003800000 */
[----:B------:R-:W-:Y:S01]  /*6d60*/  SEL R3, RZ, 0xffffffff, P3 ;  /* 0xffffffffff037807 */ /* 0x000fe20001800000 */
[----:B------:R-:W-:Y:S01]  /*6d70*/  IMAD.MOV.U32 R74, RZ, RZ, 0x1 ;  /* 0x00000001ff4a7424 */ /* 0x000fe200078e00ff */
[----:B------:R-:W-:Y:S01]  /*6d80*/  @!P4 LOP3.LUT P3, RZ, R56, 0xff, RZ, 0xc0, !PT ;  /* 0x000000ff38ffc812 */ /* 0x000fe2000786c0ff */
[----:B------:R-:W-:Y:S01]  /*6d90*/  IMAD R25, R22, 0x40, R23 ;  /* 0x0000004016197824 */ /* 0x000fe200078e0217 */
[----:B-1----:R-:W-:Y:S01]  /*6da0*/  @!P4 SEL R0, RZ, 0xffffffff, P0 ;  /* 0xffffffffff00c807 */ /* 0x002fe20000000000 */
[----:B------:R-:W-:Y:S01]  /*6db0*/  IMAD R63, R70, -0x10, R68 ;  /* 0xfffffff0463f7824 */ /* 0x000fe200078e0244 */
[----:B------:R-:W-:Y:S01]  /*6dc0*/  LOP3.LUT R66, R66, 0x1, RZ, 0x3c, !PT ;  /* 0x0000000142427812 */ /* 0x000fe200078e3cff */
[----:B------:R-:W-:Y:S01]  /*6dd0*/  IMAD.MOV.U32 R27, RZ, RZ, RZ ;  /* 0x000000ffff1b7224 */ /* 0x000fe200078e00ff */
[C---:B------:R-:W-:Y:S02]  /*6de0*/  @P2 SEL R0, R3.reuse, R0, !P3 ;  /* 0x0000000003002207 */ /* 0x040fe40005800000 */
[----:B------:R-:W-:Y:S02]  /*6df0*/  CS2R R38, SRZ ;  /* 0x0000000000267805 */ /* 0x000fe4000001ff00 */
[----:B------:R-:W-:Y:S02]  /*6e00*/  LEA R73, R22, UR43, 0x3 ;  /* 0x0000002b16497c11 */ /* 0x000fe4000f8e18ff */
[----:B------:R-:W-:Y:S02]  /*6e10*/  CS2R R36, SRZ ;  /* 0x0000000000247805 */ /* 0x000fe4000001ff00 */
[----:B------:R-:W-:Y:S02]  /*6e20*/  @!P4 LOP3.LUT R0, R0, 0x1, RZ, 0xc0, !PT ;  /* 0x000000010000c812 */ /* 0x000fe400078ec0ff */
[----:B------:R-:W-:Y:S02]  /*6e30*/  CS2R R34, SRZ ;  /* 0x0000000000227805 */ /* 0x000fe4000001ff00 */
[----:B------:R-:W-:Y:S02]  /*6e40*/  SEL R2, RZ, 0xffffffff, P0 ;  /* 0xffffffffff027807 */ /* 0x000fe40000000000 */
[----:B------:R-:W-:Y:S02]  /*6e50*/  CS2R R32, SRZ ;  /* 0x0000000000207805 */ /* 0x000fe4000001ff00 */
[----:B------:R-:W-:Y:S02]  /*6e60*/  ISETP.NE.U32.OR P5, PT, R0, 0x1, P4 ;  /* 0x000000010000780c */ /* 0x000fe400027a5470 */
[----:B------:R-:W-:Y:S02]  /*6e70*/  CS2R R42, SRZ ;  /* 0x00000000002a7805 */ /* 0x000fe4000001ff00 */
[----:B------:R-:W-:Y:S02]  /*6e80*/  LOP3.LUT P4, R61, R56, 0xff, RZ, 0xc0, !PT ;  /* 0x000000ff383d7812 */ /* 0x000fe4000788c0ff */
[----:B------:R-:W-:Y:S02]  /*6e90*/  CS2R R40, SRZ ;  /* 0x0000000000287805 */ /* 0x000fe4000001ff00 */
[----:B------:R-:W-:Y:S02]  /*6ea0*/  P2R R72, PR, RZ, 0x20 ;  /* 0x00000020ff487803 */ /* 0x000fe40000000000 */
[----:B------:R-:W-:Y:S02]  /*6eb0*/  CS2R R46, SRZ ;  /* 0x00000000002e7805 */ /* 0x000fe4000001ff00 */
[----:B------:R-:W-:Y:S02]  /*6ec0*/  @P1 SEL R2, R3, R2, !P4 ;  /* 0x0000000203021207 */ /* 0x000fe40006000000 */
[----:B------:R-:W-:Y:S02]  /*6ed0*/  CS2R R44, SRZ ;  /* 0x00000000002c7805 */ /* 0x000fe4000001ff00 */
[----:B------:R-:W-:Y:S02]  /*6ee0*/  LOP3.LUT R2, R2, 0x1, RZ, 0xc0, !PT ;  /* 0x0000000102027812 */ /* 0x000fe400078ec0ff */
[----:B------:R-:W-:Y:S02]  /*6ef0*/  @P5 SHF.L.U32 R0, R66, 0x1f, RZ ;  /* 0x0000001f42005819 */ /* 0x000fe400000006ff */
[----:B------:R-:W-:Y:S02]  /*6f00*/  ISETP.NE.U32.AND P0, PT, R2, 0x1, PT ;  /* 0x000000010200780c */ /* 0x000fe40003f05070 */
[----:B------:R1:W2:Y:S02]  /*6f10*/  @P5 SYNCS.PHASECHK.TRANS64.TRYWAIT P3, [UR43+0x20], R0 ;  /* 0x00002000ff0055a7 */ /* 0x0002a4000806112b */
[----:B------:R-:W-:Y:S02]  /*6f20*/  P2R R75, PR, RZ, 0x1 ;  /* 0x00000001ff4b7803 */ /* 0x000fe40000000000 */
[----:B-1----:R-:W-:Y:S04]  /*6f30*/  SHF.L.U32 R0, R65, 0x1f, RZ ;  /* 0x0000001f41007819 */ /* 0x002fe800000006ff */
[----:B------:R1:W3:Y:S01]  /*6f40*/  SYNCS.PHASECHK.TRANS64.TRYWAIT P2, [R73+URZ+0x90], R0 ;  /* 0x00009000490075a7 */ /* 0x0002e200080411ff */
[----:B--2---:R-:W-:Y:S01]  /*6f50*/  @P5 SEL R74, RZ, 0x1, !P3 ;  /* 0x00000001ff4a5807 */ /* 0x004fe20005800000 */
[----:B-1----:R-:W-:Y:S06]  /*6f60*/  @!P5 BRA `(.L_x_111) ;  /* 0x000000000058d947 */ /* 0x002fec0003800000 */
[----:B------:R-:W-:Y:S01]  /*6f70*/  IMAD.MOV.U32 R39, RZ, RZ, RZ ;  /* 0x000000ffff277224 */ /* 0x000fe200078e00ff */
[----:B------:R-:W-:Y:S01]  /*6f80*/  ISETP.NE.AND P0, PT, R74, RZ, PT ;  /* 0x000000ff4a00720c */ /* 0x000fe20003f05270 */
[----:B------:R-:W-:Y:S01]  /*6f90*/  BSSY B0, `(.L_x_112) ;  /* 0x000000c000007945 */ /* 0x000fe20003800000 */
[----:B------:R-:W-:Y:S02]  /*6fa0*/  CS2R R46, SRZ ;  /* 0x00000000002e7805 */ /* 0x000fe4000001ff00 */
[----:B------:R-:W-:Y:S02]  /*6fb0*/  CS2R R44, SRZ ;  /* 0x00000000002c7805 */ /* 0x000fe4000001ff00 */
[----:B------:R-:W-:Y:S02]  /*6fc0*/  CS2R R42, SRZ ;  /* 0x00000000002a7805 */ /* 0x000fe4000001ff00 */
[----:B------:R-:W-:Y:S02]  /*6fd0*/  CS2R R40, SRZ ;  /* 0x0000000000287805 */ /* 0x000fe4000001ff00 */
[----:B------:R-:W-:Y:S02]  /*6fe0*/  CS2R R34, SRZ ;  /* 0x0000000000227805 */ /* 0x000fe4000001ff00 */
[----:B------:R-:W-:Y:S02]  /*6ff0*/  CS2R R32, SRZ ;  /* 0x0000000000207805 */ /* 0x000fe4000001ff00 */
[----:B------:R-:W-:Y:S01]  /*7000*/  CS2R R36, SRZ ;  /* 0x0000000000247805 */ /* 0x000fe2000001ff00 */
[----:B------:R-:W-:Y:S06]  /*7010*/  @P0 BRA `(.L_x_113) ;  /* 0x00000000000c0947 */ /* 0x000fec0003800000 */
[----:B------:R-:W-:Y:S04]  /*7020*/  SHF.L.U32 R3, R66, 0x1f, RZ ;  /* 0x0000001f42037819 */ /* 0x000fe800000006ff */
[----:B------:R-:W1:Y:S02]  /*7030*/  SYNCS.PHASECHK.TRANS64.TRYWAIT P0, [UR43+0x20], R3 ;  /* 0x00002003ff0075a7 */ /* 0x000e64000800112b */
[----:B-1----:R-:W-:Y:S05]  /*7040*/  @!P0 BRA `(.L_x_114) ;  /* 0x0000003000a48947 */ /* 0x002fea0003800000 */
.L_x_113:
[----:B------:R-:W-:Y:S05]  /*7050*/  BSYNC B0 ;  /* 0x0000000000007941 */ /* 0x000fea0003800000 */
.L_x_112:
[----:B------:R-:W-:Y:S01]  /*7060*/  ISETP.NE.AND P0, PT, R75, RZ, PT ;  /* 0x000000ff4b00720c */ /* 0x000fe20003f05270 */
[----:B------:R-:W-:Y:S11]  /*7070*/  HFMA2 R27, -RZ, RZ, 0, 5.9604644775390625e-08 ;  /* 0x00000001ff1b7431 */ /* 0x000ff600000001ff */
[----:B------:R-:W-:Y:S01]  /*7080*/  @!UPT UIADD3 URZ, UPT, UPT, URZ, URZ, URZ ;  /* 0x000000fffffff290 */ /* 0x000fe2000fffe0ff */
[----:B------:R2:W1:Y:S04]  /*7090*/  @P0 LDS.128 R44, [R69] ;  /* 0x00000000452c0984 */ /* 0x0004680000000c00 */
[----:B------:R2:W1:Y:S04]  /*70a0*/  @P0 LDS.128 R40, [R68+0x10] ;  /* 0x0000100044280984 */ /* 0x0004680000000c00 */
[----:B------:R2:W1:Y:S04]  /*70b0*/  @P0 LDS.128 R32, [R67+0x20] ;  /* 0x0000200043200984 */ /* 0x0004680000000c00 */
[----:B------:R2:W1:Y:S02]  /*70c0*/  @P0 LDS.128 R36, [R63+0x30] ;  /* 0x000030003f240984 */ /* 0x0004640000000c00 */
.L_x_111:
[----:B------:R-:W-:Y:S05]  /*70d0*/  BSYNC B1 ;  /* 0x0000000000017941 */ /* 0x000fea0003800000 */
.L_x_110:
[----:B-1----:R-:W-:Y:S04]  /*70e0*/  SHF.R.U32.HI R2, RZ, 0x15, R25 ;  /* 0x00000015ff027819 */ /* 0x002fe80000011619 */
[----:B------:R-:W-:Y:S01]  /*70f0*/  LOP3.LUT P0, RZ, R2, 0x3, R57, 0x48, !PT ;  /* 0x0000000302ff7812 */ /* 0x000fe20007804839 */
[----:B------:R-:W-:Y:S01]  /*7100*/  @!UPT UIADD3 URZ, UPT, UPT, URZ, URZ, URZ ;  /* 0x000000fffffff290 */ /* 0x000fe2000fffe0ff */
[----:B---3--:R-:W-:Y:S11]  /*7110*/  @P2 BRA `(.L_x_115) ;  /* 0x0000000000082947 */ /* 0x008ff60003800000 */
[----:B------:R-:W1:Y:S02]  /*7120*/  SYNCS.PHASECHK.TRANS64.TRYWAIT P1, [R73+URZ+0x90], R0 ;  /* 0x00009000490075a7 */ /* 0x000e6400080211ff */
[----:B-1----:R-:W-:Y:S05]  /*7130*/  @!P1 BRA `(.L_x_116) ;  /* 0x0000003000809947 */ /* 0x002fea0003800000 */
.L_x_115:
[----:B------:R-:W-:Y:S05]  /*7140*/  @!P0 BRA `(.L_x_117) ;  /* 0x0000000000408947 */ /* 0x000fea0003800000 */
[----:B------:R-:W3:Y:S01]  /*7150*/  LDCU.64 UR8, c[0x4][0x70] ;  /* 0x01000e00ff0877ac */ /* 0x000ee20008000a00 */
[----:B------:R-:W-:Y:S01]  /*7160*/  MOV R3, 0x0 ;  /* 0x0000000000037802 */ /* 0x000fe20000000f00 */
[----:B------:R-:W-:Y:S02]  /*7170*/  HFMA2 R12, -RZ, RZ, 0, 5.9604644775390625e-08 ;  /* 0x00000001ff0c7431 */ /* 0x000fe400000001ff */
[----:B------:R-:W-:Y:S02]  /*7180*/  IMAD.MOV.U32 R8, RZ, RZ, 0x192 ;  /* 0x00000192ff087424 */ /* 0x000fe400078e00ff */
[----:B------:R-:W-:Y:S01]  /*7190*/  IMAD.MOV.U32 R13, RZ, RZ, RZ ;  /* 0x000000ffff0d7224 */ /* 0x000fe200078e00ff */
[----:B------:R-:W5:Y:S01]  /*71a0*/  LDCU.64 UR6, c[0x4][0x78] ;  /* 0x01000f00ff0677ac */ /* 0x000f620008000a00 */
[----:B------:R-:W1:Y:S01]  /*71b0*/  LDC.64 R2, c[0x4][R3] ;  /* 0x0100000003027b82 */ /* 0x000e620000000a00 */
[----:B------:R-:W2:Y:S01]  /*71c0*/  LDCU.64 UR4, c[0x4][0x10] ;  /* 0x01000200ff0477ac */ /* 0x000ea20008000a00 */
[----:B---3--:R-:W-:Y:S01]  /*71d0*/  MOV R5, UR9 ;  /* 0x0000000900057c02 */ /* 0x008fe20008000f00 */
[----:B------:R-:W-:Y:S01]  /*71e0*/  IMAD.U32 R4, RZ, RZ, UR8 ;  /* 0x00000008ff047e24 */ /* 0x000fe2000f8e00ff */
[----:B-----5:R-:W-:Y:S01]  /*71f0*/  MOV R7, UR7 ;  /* 0x0000000700077c02 */ /* 0x020fe20008000f00 */
[----:B------:R-:W-:Y:S01]  /*7200*/  IMAD.U32 R6, RZ, RZ, UR6 ;  /* 0x00000006ff067e24 */ /* 0x000fe2000f8e00ff */
[----:B--2---:R-:W-:Y:S01]  /*7210*/  MOV R11, UR5 ;  /* 0x00000005000b7c02 */ /* 0x004fe20008000f00 */
[----:B------:R-:W-:Y:S02]  /*7220*/  IMAD.U32 R10, RZ, RZ, UR4 ;  /* 0x00000004ff0a7e24 */ /* 0x000fe4000f8e00ff */
[----:B------:R-:W-:Y:S07]  /*7230*/  LEPC R20, `(.L_x_117) ;  /* 0x000000001014794e */ /* 0x000fee0000000000 */
[----:B-1--4-:R-:W-:Y:S05]  /*7240*/  CALL.ABS.NOINC R2 ;  /* 0x0000000002007343 */ /* 0x012fea0003c00000 */
.L_x_117:
[----:B------:R-:W-:Y:S01]  /*7250*/  LOP3.LUT R20, R44, 0xffffe000, RZ, 0xc0, !PT ;  /* 0xffffe0002c147812 */ /* 0x000fe200078ec0ff */
[----:B------:R-:W-:Y:S05]  /*7260*/  WARPSYNC.ALL ;  /* 0x0000000000007948 */ /* 0x000fea0003800000 */
[----:B------:R-:W-:Y:S01]  /*7270*/  R2UR UR4, R25 ;  /* 0x00000000190472ca */ /* 0x000fe200000e0000 */
[----:B------:R-:W-:Y:S01]  /*7280*/  BSSY.RECONVERGENT B0, `(.L_x_118) ;  /* 0x0000058000007945 */ /* 0x000fe20003800200 */
[----:B------:R-:W-:Y:S11]  /*7290*/  ISETP.NE.AND P0, PT, R71, RZ, PT ;  /* 0x000000ff4700720c */ /* 0x000ff60003f05270 */
[----:B------:R-:W1:Y:S02]  /*72a0*/  LDTM.x16 R4, tmem[UR4] ;  /* 0x00000004000479ee */ /* 0x000e640008240000 */
[C---:B-1--4-:R-:W-:Y:S01]  /*72b0*/  FMUL R0, R24.reuse, R4 ;  /* 0x0000000418007220 */ /* 0x052fe20000400000 */
[C---:B------:R-:W-:Y:S01]  /*72c0*/  FMUL R2, R24.reuse, R5 ;  /* 0x0000000518027220 */ /* 0x040fe20000400000 */
[C---:B------:R-:W-:Y:S01]  /*72d0*/  FMUL R4, R24.reuse, R8 ;  /* 0x0000000818047220 */ /* 0x040fe20000400000 */
[C---:B------:R-:W-:Y:S01]  /*72e0*/  FMUL R5, R24.reuse, R9 ;  /* 0x0000000918057220 */ /* 0x040fe20000400000 */
[C---:B------:R-:W-:Y:S01]  /*72f0*/  FMUL R8, R24.reuse, R12 ;  /* 0x0000000c18087220 */ /* 0x040fe20000400000 */
[C---:B------:R-:W-:Y:S01]  /*7300*/  FMUL R9, R24.reuse, R13 ;  /* 0x0000000d18097220 */ /* 0x040fe20000400000 */
[C---:B------:R-:W-:Y:S01]  /*7310*/  FMUL R12, R24.reuse, R16 ;  /* 0x00000010180c7220 */ /* 0x040fe20000400000 */
[----:B------:R-:W-:Y:S01]  /*7320*/  LOP3.LUT R16, R45, 0xffffe000, RZ, 0xc0, !PT ;  /* 0xffffe0002d107812 */ /* 0x000fe200078ec0ff */
[----:B------:R-:W-:Y:S01]  /*7330*/  FMUL R13, R24, R17 ;  /* 0x00000011180d7220 */ /* 0x000fe20000400000 */
[----:B------:R-:W-:Y:S01]  /*7340*/  LOP3.LUT R17, R46, 0xffffe000, RZ, 0xc0, !PT ;  /* 0xffffe0002e117812 */ /* 0x000fe200078ec0ff */
[----:B------:R-:W-:Y:S01]  /*7350*/  FFMA R28, R26, R20, R0 ;  /* 0x000000141a1c7223 */ /* 0x000fe20000000000 */
[----:B------:R-:W-:Y:S01]  /*7360*/  LOP3.LUT R0, R47, 0xffffe000, RZ, 0xc0, !PT ;  /* 0xffffe0002f007812 */ /* 0x000fe200078ec0ff */
[C---:B------:R-:W-:Y:S01]  /*7370*/  FMUL R3, R24.reuse, R6 ;  /* 0x0000000618037220 */ /* 0x040fe20000400000 */
[C---:B------:R-:W-:Y:S01]  /*7380*/  FMUL R6, R24.reuse, R10 ;  /* 0x0000000a18067220 */ /* 0x040fe20000400000 */
[C---:B------:R-:W-:Y:S01]  /*7390*/  FMUL R7, R24.reuse, R7 ;  /* 0x0000000718077220 */ /* 0x040fe20000400000 */
[----:B------:R-:W-:Y:S01]  /*73a0*/  F2FP.TF32.F32.PACK_B R28, R28 ;  /* 0x0000001cff1c723e */ /* 0x000fe200024050ff */
[C---:B------:R-:W-:Y:S01]  /*73b0*/  FMUL R10, R24.reuse, R14 ;  /* 0x0000000e180a7220 */ /* 0x040fe20000400000 */
[----:B------:R-:W-:Y:S01]  /*73c0*/  FMUL R14, R24, R18 ;  /* 0x00000012180e7220 */ /* 0x000fe20000400000 */
[----:B------:R-:W-:Y:S01]  /*73d0*/  LOP3.LUT R18, R40, 0xffffe000, RZ, 0xc0, !PT ;  /* 0xffffe00028127812 */ /* 0x000fe200078ec0ff */
[C---:B------:R-:W-:Y:S01]  /*73e0*/  FFMA R29, R26.reuse, R16, R2 ;  /* 0x000000101a1d7223 */ /* 0x040fe20000000002 */
[----:B------:R-:W-:Y:S01]  /*73f0*/  LOP3.LUT R2, R41, 0xffffe000, RZ, 0xc0, !PT ;  /* 0xffffe00029027812 */ /* 0x000fe200078ec0ff */
[C---:B------:R-:W-:Y:S01]  /*7400*/  FFMA R30, R26.reuse, R17, R3 ;  /* 0x000000111a1e7223 */ /* 0x040fe20000000003 */
[----:B------:R-:W-:Y:S01]  /*7410*/  LOP3.LUT R3, R43, 0xffffe000, RZ, 0xc0, !PT ;  /* 0xffffe0002b037812 */ /* 0x000fe200078ec0ff */
[----:B------:R-:W-:Y:S01]  /*7420*/  FFMA R31, R26, R0, R7 ;  /* 0x000000001a1f7223 */ /* 0x000fe20000000007 */
[----:B------:R-:W-:Y:S01]  /*7430*/  LOP3.LUT R0, R42, 0xffffe000, RZ, 0xc0, !PT ;  /* 0xffffe0002a007812 */ /* 0x000fe200078ec0ff */
[C---:B------:R-:W-:Y:S01]  /*7440*/  FFMA R4, R26.reuse, R18, R4 ;  /* 0x000000121a047223 */ /* 0x040fe20000000004 */
[----:B------:R-:W-:Y:S01]  /*7450*/  F2FP.TF32.F32.PACK_B R29, R29 ;  /* 0x0000001dff1d723e */ /* 0x000fe200024050ff */
[----:B------:R-:W-:Y:S01]  /*7460*/  FFMA R5, R26, R2, R5 ;  /* 0x000000021a057223 */ /* 0x000fe20000000005 */
[----:B------:R-:W-:Y:S01]  /*7470*/  FMUL R11, R24, R11 ;  /* 0x0000000b180b7220 */ /* 0x000fe20000400000 */
[----:B------:R-:W-:Y:S01]  /*7480*/  F2FP.TF32.F32.PACK_B R30, R30 ;  /* 0x0000001eff1e723e */ /* 0x000fe200024050ff */
[C---:B------:R-:W-:Y:S01]  /*7490*/  FFMA R6, R26.reuse, R0, R6 ;  /* 0x000000001a067223 */ /* 0x040fe20000000006 */
[----:B------:R-:W-:Y:S01]  /*74a0*/  F2FP.TF32.F32.PACK_B R31, R31 ;  /* 0x0000001fff1f723e */ /* 0x000fe200024050ff */
[----:B------:R-:W-:Y:S01]  /*74b0*/  FFMA R7, R26, R3, R11 ;  /* 0x000000031a077223 */ /* 0x000fe2000000000b */
[----:B------:R-:W-:Y:S01]  /*74c0*/  LOP3.LUT R2, R32, 0xffffe000, RZ, 0xc0, !PT ;  /* 0xffffe00020027812 */ /* 0x000fe200078ec0ff */
[----:B------:R-:W-:Y:S01]  /*74d0*/  FMUL R15, R24, R15 ;  /* 0x0000000f180f7220 */ /* 0x000fe20000400000 */
[----:B------:R-:W-:Y:S01]  /*74e0*/  LOP3.LUT R16, R33, 0xffffe000, RZ, 0xc0, !PT ;  /* 0xffffe00021107812 */ /* 0x000fe200078ec0ff */
[----:B------:R1:W-:Y:S01]  /*74f0*/  STS.128 [R69], R28 ;  /* 0x0000001c45007388 */ /* 0x0003e20000000c00 */
[----:B------:R-:W-:Y:S01]  /*7500*/  LOP3.LUT R0, R34, 0xffffe000, RZ, 0xc0, !PT ;  /* 0xffffe00022007812 */ /* 0x000fe200078ec0ff */
[C---:B------:R-:W-:Y:S01]  /*7510*/  FFMA R8, R26.reuse, R2, R8 ;  /* 0x000000021a087223 */ /* 0x040fe20000000008 */
[----:B------:R-:W-:Y:S01]  /*7520*/  LOP3.LUT R2, R35, 0xffffe000, RZ, 0xc0, !PT ;  /* 0xffffe00023027812 */ /* 0x000fe200078ec0ff */
[C---:B------:R-:W-:Y:S01]  /*7530*/  FFMA R9, R26.reuse, R16, R9 ;  /* 0x000000101a097223 */ /* 0x040fe20000000009 */
[----:B------:R-:W-:Y:S01]  /*7540*/  F2FP.TF32.F32.PACK_B R4, R4 ;  /* 0x00000004ff04723e */ /* 0x000fe200024050ff */
[C---:B------:R-:W-:Y:S01]  /*7550*/  FFMA R10, R26.reuse, R0, R10 ;  /* 0x000000001a0a7223 */ /* 0x040fe2000000000a */
[----:B------:R-:W-:Y:S01]  /*7560*/  F2FP.TF32.F32.PACK_B R5, R5 ;  /* 0x00000005ff05723e */ /* 0x000fe200024050ff */
[----:B------:R-:W-:Y:S01]  /*7570*/  FFMA R11, R26, R2, R15 ;  /* 0x000000021a0b7223 */ /* 0x000fe2000000000f */
[----:B------:R-:W-:Y:S01]  /*7580*/  F2FP.TF32.F32.PACK_B R6, R6 ;  /* 0x00000006ff06723e */ /* 0x000fe200024050ff */
[----:B------:R-:W-:Y:S01]  /*7590*/  FMUL R19, R24, R19 ;  /* 0x0000001318137220 */ /* 0x000fe20000400000 */
[----:B------:R-:W-:Y:S02]  /*75a0*/  F2FP.TF32.F32.PACK_B R7, R7 ;  /* 0x00000007ff07723e */ /* 0x000fe400024050ff */
[----:B------:R-:W-:Y:S02]  /*75b0*/  LOP3.LUT R3, R36, 0xffffe000, RZ, 0xc0, !PT ;  /* 0xffffe00024037812 */ /* 0x000fe400078ec0ff */
[----:B------:R-:W-:Y:S01]  /*75c0*/  LOP3.LUT R0, R37, 0xffffe000, RZ, 0xc0, !PT ;  /* 0xffffe00025007812 */ /* 0x000fe200078ec0ff */
[----:B------:R1:W-:Y:S01]  /*75d0*/  STS.128 [R68+0x10], R4 ;  /* 0x0000100444007388 */ /* 0x0003e20000000c00 */
        /* <DEDUP_REMOVED lines=8> */
[----:B------:R-:W-:Y:S02]  /*7660*/  F2FP.TF32.F32.PACK_B R10, R10 ;  /* 0x0000000aff0a723e */ /* 0x000fe400024050ff */
[----:B------:R-:W-:Y:S02]  /*7670*/  F2FP.TF32.F32.PACK_B R11, R11 ;  /* 0x0000000bff0b723e */ /* 0x000fe400024050ff */
[----:B------:R-:W-:Y:S02]  /*7680*/  F2FP.TF32.F32.PACK_B R12, R12 ;  /* 0x0000000cff0c723e */ /* 0x000fe400024050ff */
[----:B------:R-:W-:Y:S01]  /*7690*/  F2FP.TF32.F32.PACK_B R13, R13 ;  /* 0x0000000dff0d723e */ /* 0x000fe200024050ff */
[----:B------:R1:W-:Y:S01]  /*76a0*/  STS.128 [R67+0x20], R8 ;  /* 0x0000200843007388 */ /* 0x0003e20000000c00 */
[----:B------:R-:W-:Y:S02]  /*76b0*/  F2FP.TF32.F32.PACK_B R14, R14 ;  /* 0x0000000eff0e723e */ /* 0x000fe400024050ff */
[----:B------:R-:W-:Y:S05]  /*76c0*/  F2FP.TF32.F32.PACK_B R15, R15 ;  /* 0x0000000fff0f723e */ /* 0x000fea00024050ff */
[----:B------:R1:W-:Y:S01]  /*76d0*/  STS.128 [R63+0x30], R12 ;  /* 0x0000300c3f007388 */ /* 0x0003e20000000c00 */
[----:B------:R-:W-:Y:S01]  /*76e0*/  @!PT LDS RZ, [RZ] ;  /* 0x00000000fffff984 */ /* 0x000fe20000000800 */
[----:B------:R-:W-:Y:S01]  /*76f0*/  @!PT LDS RZ, [RZ] ;  /* 0x00000000fffff984 */ /* 0x000fe20000000800 */
[----:B------:R-:W-:Y:S01]  /*7700*/  @!PT LDS RZ, [RZ] ;  /* 0x00000000fffff984 */ /* 0x000fe20000000800 */
[----:B------:R-:W-:Y:S01]  /*7710*/  @!PT LDS RZ, [RZ] ;  /* 0x00000000fffff984 */ /* 0x000fe20000000800 */
[----:B------:R3:W-:Y:S07]  /*7720*/  MEMBAR.ALL.CTA ;  /* 0x0000000000007992 */ /* 0x0007ee0000008000 */
[----:B---3--:R-:W3:Y:S02]  /*7730*/  FENCE.VIEW.ASYNC.S ;  /* 0x00000000000073c6 */ /* 0x008ee40000000000 */
[----:B---3--:R-:W-:Y:S06]  /*7740*/  BAR.SYNC.DEFER_BLOCKING 0x1, 0x80 ;  /* 0x0042000000007b1d */ /* 0x008fec0000010000 */
[----:B------:R-:W-:Y:S05]  /*7750*/  @P0 BRA `(.L_x_119) ;  /* 0x0000000000280947 */ /* 0x000fea0003800000 */
[----:B------:R-:W3:Y:S01]  /*7760*/  LDCU.64 UR6, c[0x0][0x348] ;  /* 0x00006900ff0677ac */ /* 0x000ee20008000a00 */
[----:B------:R-:W-:Y:S01]  /*7770*/  UIADD3 UR4, UPT, UPT, UR43, 0x200, URZ ;  /* 0x000002002b047890 */ /* 0x000fe2000fffe0ff */
[----:B------:R-:W-:Y:S05]  /*7780*/  UMOV UR51, UR60 ;  /* 0x0000003c00337c82 */ /* 0x000fea0008000000 */
[----:B------:R-:W-:Y:S04]  /*7790*/  MOV R60, UR4 ;  /* 0x00000004003c7c02 */ /* 0x000fe80008000f00 */
[----:B------:R-:W-:Y:S01]  /*77a0*/  R2UR UR48, R60 ;  /* 0x000000003c3072ca */ /* 0x000fe200000e0000 */
[----:B---3--:R-:W-:Y:S04]  /*77b0*/  UIADD3 UR4, UP0, UPT, UR6, 0x680, URZ ;  /* 0x0000068006047890 */ /* 0x008fe8000ff1e0ff */
[----:B------:R-:W-:Y:S09]  /*77c0*/  UIADD3.X UR5, UPT, UPT, URZ, UR7, URZ, UP0, !UPT ;  /* 0x00000007ff057290 */ /* 0x000ff200087fe4ff */
[----:B------:R3:W-:Y:S01]  /*77d0*/  UTMASTG.3D [UR48], [UR4] ;  /* 0x00000030040073b5 */ /* 0x0007e20008010000 */
[----:B------:R0:W-:Y:S01]  /*77e0*/  UTMACMDFLUSH ;  /* 0x00000000000079b7 */ /* 0x0001e20000000000 */
[----:B---3--:R-:W-:Y:S04]  /*77f0*/  DEPBAR.LE SB0, 0x1 ;  /* 0x000080400000791a */ /* 0x008fe80000000000 */
.L_x_119:
[----:B------:R-:W-:Y:S05]  /*7800*/  BSYNC.RECONVERGENT B0 ;  /* 0x0000000000007941 */ /* 0x000fea0003800200 */
.L_x_118:
[----:B------:R-:W-:Y:S01]  /*7810*/  BAR.SYNC.DEFER_BLOCKING 0x1, 0x80 ;  /* 0x0042000000007b1d */ /* 0x000fe20000010000 */
[----:B------:R-:W-:Y:S01]  /*7820*/  ISETP.NE.AND P1, PT, R72, RZ, PT ;  /* 0x000000ff4800720c */ /* 0x000fe20003f25270 */
[----:B------:R-:W-:Y:S01]  /*7830*/  UISETP.NE.AND UP0, UPT, UR46, URZ, UPT ;  /* 0x000000ff2e00728c */ /* 0x000fe2000bf05270 */
[----:B------:R-:W-:Y:S11]  /*7840*/  LEA R2, R27, UR43, 0x3 ;  /* 0x0000002b1b027c11 */ /* 0x000ff6000f8e18ff */
[----:B------:R-:W-:Y:S01]  /*7850*/  @P1 SHF.L.U32 R3, R66, 0x1f, RZ ;  /* 0x0000001f42031819 */ /* 0x000fe200000006ff */
[----:B------:R-:W-:Y:S06]  /*7860*/  BRA.U !UP0, `(.L_x_120) ;  /* 0x0000000108247547 */ /* 0x000fec000b800000 */
[----:B-1----:R-:W-:Y:S01]  /*7870*/  IMAD.U32 R4, RZ, RZ, UR45 ;  /* 0x0000002dff047e24 */ /* 0x002fe2000f8e00ff */
[----:B------:R-:W-:Y:S01]  /*7880*/  MOV R0, UR61 ;  /* 0x0000003d00007c02 */ /* 0x000fe20008000f00 */
[----:B------:R-:W-:Y:S03]  /*7890*/  UIADD3 UR4, UPT, UPT, UR45, 0x1, URZ ;  /* 0x000000012d047890 */ /* 0x000fe6000fffe0ff */
[----:B------:R-:W-:Y:S01]  /*78a0*/  @P1 LEA R4, R4, UR43, 0x3 ;  /* 0x0000002b04041c11 */ /* 0x000fe2000f8e18ff */
[----:B------:R-:W-:Y:S04]  /*78b0*/  UISETP.NE.AND UP0, UPT, UR4, 0x4, UPT ;  /* 0x000000040400788c */ /* 0x000fe8000bf05270 */
[----:B------:R-:W-:Y:S01]  /*78c0*/  @P1 VIADD R4, R4, 0x40 ;  /* 0x0000004004041836 */ /* 0x000fe20000000000 */
[----:B------:R-:W-:Y:S04]  /*78d0*/  USEL UR45, UR4, URZ, UP0 ;  /* 0x000000ff042d7287 */ /* 0x000fe80008000000 */
[----:B------:R-:W-:Y:S04]  /*78e0*/  @P1 PRMT R0, R0, 0x654, R4 ;  /* 0x0000065400001816 */ /* 0x000fe80000000004 */
[----:B------:R3:W-:Y:S04]  /*78f0*/  @P1 SYNCS.ARRIVE.TRANS64.RED.A1T0 RZ, [R0+URZ], RZ ;  /* 0x000000ff00ff19a7 */ /* 0x0007e800081004ff */
.L_x_120:
[----:B------:R-:W4:Y:S01]  /*7900*/  @P1 SYNCS.PHASECHK.TRANS64.TRYWAIT P0, [R2+URZ+0x20], R3 ;  /* 0x00002003020015a7 */ /* 0x000f2200080011ff */
[----:B------:R-:W-:Y:S01]  /*7910*/  BSSY B1, `(.L_x_121) ;  /* 0x0000016000017945 */ /* 0x000fe20003800000 */
[----:B----4-:R-:W-:Y:S03]  /*7920*/  @P1 SEL R74, RZ, 0x1, !P0 ;  /* 0x00000001ff4a1807 */ /* 0x010fe60004000000 */
[----:B------:R-:W-:Y:S05]  /*7930*/  @!P1 BRA `(.L_x_122) ;  /* 0x00000000004c9947 */ /* 0x000fea0003800000 */
[----:B------:R-:W-:Y:S01]  /*7940*/  ISETP.NE.AND P0, PT, R74, RZ, PT ;  /* 0x000000ff4a00720c */ /* 0x000fe20003f05270 */
[----:B------:R-:W-:Y:S01]  /*7950*/  BSSY B0, `(.L_x_123) ;  /* 0x000000b000007945 */ /* 0x000fe20003800000 */
[----:B------:R-:W-:Y:S11]  /*7960*/  ISETP.NE.AND P1, PT, R75, RZ, PT ;  /* 0x000000ff4b00720c */ /* 0x000ff60003f25270 */
[----:B------:R-:W-:Y:S02]  /*7970*/  @!UPT UIADD3 URZ, UPT, UPT, URZ, URZ, URZ ;  /* 0x000000fffffff290 */ /* 0x000fe4000fffe0ff */
[C---:B-1----:R-:W-:Y:S01]  /*7980*/  @P1 IMAD R6, R27.reuse, 0x2000, R69 ;  /* 0x000020001b061824 */ /* 0x042fe200078e0245 */
[C---:B------:R-:W-:Y:S01]  /*7990*/  @P1 LEA R4, R27.reuse, R67, 0xd ;  /* 0x000000431b041211 */ /* 0x040fe200078e68ff */
[C---:B------:R-:W-:Y:S02]  /*79a0*/  @P1 IMAD R5, R27.reuse, 0x2000, R68 ;  /* 0x000020001b051824 */ /* 0x040fe400078e0244 */
[----:B------:R-:W-:Y:S01]  /*79b0*/  @P1 IMAD R3, R27, 0x2000, R63 ;  /* 0x000020001b031824 */ /* 0x000fe200078e023f */
[----:B------:R-:W-:Y:S06]  /*79c0*/  @P0 BRA `(.L_x_124) ;  /* 0x00000000000c0947 */ /* 0x000fec0003800000 */
[----:B---3--:R-:W-:Y:S04]  /*79d0*/  SHF.L.U32 R0, R66, 0x1f, RZ ;  /* 0x0000001f42007819 */ /* 0x008fe800000006ff */
[----:B------:R-:W1:Y:S02]  /*79e0*/  SYNCS.PHASECHK.TRANS64.TRYWAIT P0, [R2+URZ+0x20], R0 ;  /* 0x00002000020075a7 */ /* 0x000e6400080011ff */
[----:B-1----:R-:W-:Y:S05]  /*79f0*/  @!P0 BRA `(.L_x_125) ;  /* 0x0000002800648947 */ /* 0x002fea0003800000 */
.L_x_124:
[----:B------:R-:W-:Y:S05]  /*7a00*/  BSYNC B0 ;  /* 0x0000000000007941 */ /* 0x000fea0003800000 */
.L_x_123:
[----:B------:R-:W-:Y:S02]  /*7a10*/  ISETP.NE.AND P0, PT, R75, RZ, PT ;  /* 0x000000ff4b00720c */ /* 0x000fe40003f05270 */
[----:B------:R-:W-:Y:S11]  /*7a20*/  IADD3 R27, PT, PT, R27, 0x1, RZ ;  /* 0x000000011b1b7810 */ /* 0x000ff60007ffe0ff */
[----:B------:R4:W1:Y:S04]  /*7a30*/  @P0 LDS.128 R44, [R6] ;  /* 0x00000000062c0984 */ /* 0x0008680000000c00 */
[----:B------:R4:W1:Y:S04]  /*7a40*/  @P0 LDS.128 R40, [R5+0x10] ;  /* 0x0000100005280984 */ /* 0x0008680000000c00 */
[----:B------:R4:W1:Y:S04]  /*7a50*/  @P0 LDS.128 R32, [R4+0x20] ;  /* 0x0000200004200984 */ /* 0x0008680000000c00 */
[----:B------:R4:W1:Y:S02]  /*7a60*/  @P0 LDS.128 R36, [R3+0x30] ;  /* 0x0000300003240984 */ /* 0x0008640000000c00 */
.L_x_122:
[----:B------:R-:W-:Y:S05]  /*7a70*/  BSYNC B1 ;  /* 0x0000000000017941 */ /* 0x000fea0003800000 */
.L_x_121:
[----:B-1-3--:R-:W-:Y:S05]  /*7a80*/  VIADD R0, R25, 0x10 ;  /* 0x0000001019007836 */ /* 0x00afea0000000000 */
[----:B------:R-:W-:Y:S04]  /*7a90*/  SHF.R.U32.HI R0, RZ, 0x15, R0 ;  /* 0x00000015ff007819 */ /* 0x000fe80000011600 */
[----:B------:R-:W-:Y:S11]  /*7aa0*/  LOP3.LUT P0, RZ, R0, 0x3, R57, 0x48, !PT ;  /* 0x0000000300ff7812 */ /* 0x000ff60007804839 */
[----:B------:R-:W-:Y:S02]  /*7ab0*/  @!UPT UIADD3 URZ, UPT, UPT, URZ, URZ, URZ ;  /* 0x000000fffffff290 */ /* 0x000fe4000fffe0ff */
[----:B------:R-:W-:Y:S05]  /*7ac0*/  @!P0 BRA `(.L_x_126) ;  /* 0x0000000000408947 */ /* 0x000fea0003800000 */
[----:B------:R-:W1:Y:S01]  /*7ad0*/  LDCU.64 UR8, c[0x4][0x70] ;  /* 0x01000e00ff0877ac */ /* 0x000e620008000a00 */
[----:B----4-:R-:W-:Y:S01]  /*7ae0*/  MOV R3, 0x0 ;  /* 0x0000000000037802 */ /* 0x010fe20000000f00 */
[----:B------:R-:W-:Y:S02]  /*7af0*/  HFMA2 R12, -RZ, RZ, 0, 5.9604644775390625e-08 ;  /* 0x00000001ff0c7431 */ /* 0x000fe400000001ff */
[----:B------:R-:W-:Y:S02]  /*7b00*/  IMAD.MOV.U32 R8, RZ, RZ, 0x192 ;  /* 0x00000192ff087424 */ /* 0x000fe400078e00ff */
[----:B------:R-:W-:Y:S01]  /*7b10*/  IMAD.MOV.U32 R13, RZ, RZ, RZ ;  /* 0x000000ffff0d7224 */ /* 0x000fe200078e00ff */
[----:B------:R-:W3:Y:S01]  /*7b20*/  LDCU.64 UR6, c[0x4][0x78] ;  /* 0x01000f00ff0677ac */ /* 0x000ee20008000a00 */
[----:B------:R-:W4:Y:S01]  /*7b30*/  LDC.64 R2, c[0x4][R3] ;  /* 0x0100000003027b82 */ /* 0x000f220000000a00 */
[----:B------:R-:W5:Y:S01]  /*7b40*/  LDCU.64 UR4, c[0x4][0x10] ;  /* 0x01000200ff0477ac */ /* 0x000f620008000a00 */
[----:B-1----:R-:W-:Y:S01]  /*7b50*/  MOV R5, UR9 ;  /* 0x0000000900057c02 */ /* 0x002fe20008000f00 */
[----:B------:R-:W-:Y:S01]  /*7b60*/  IMAD.U32 R4, RZ, RZ, UR8 ;  /* 0x00000008ff047e24 */ /* 0x000fe2000f8e00ff */
[----:B---3--:R-:W-:Y:S01]  /*7b70*/  MOV R7, UR7 ;  /* 0x0000000700077c02 */ /* 0x008fe20008000f00 */
[----:B------:R-:W-:Y:S01]  /*7b80*/  IMAD.U32 R6, RZ, RZ, UR6 ;  /* 0x00000006ff067e24 */ /* 0x000fe2000f8e00ff */
[----:B-----5:R-:W-:Y:S01]  /*7b90*/  MOV R11, UR5 ;  /* 0x00000005000b7c02 */ /* 0x020fe20008000f00 */
[----:B------:R-:W-:Y:S02]  /*7ba0*/  IMAD.U32 R10, RZ, RZ, UR4 ;  /* 0x00000004ff0a7e24 */ /* 0x000fe4000f8e00ff */
[----:B------:R-:W-:Y:S07]  /*7bb0*/  LEPC R20, `(.L_x_126) ;  /* 0x000000001014794e */ /* 0x000fee0000000000 */
[----:B--2-4-:R-:W-:Y:S05]  /*7bc0*/  CALL.ABS.NOINC R2 ;  /* 0x0000000002007343 */ /* 0x014fea0003c00000 */
.L_x_126:
[----:B------:R-:W-:Y:S01]  /*7bd0*/  ISETP.NE.AND P6, PT, R72, RZ, PT ;  /* 0x000000ff4800720c */ /* 0x000fe20003fc5270 */
[----:B------:R-:W-:Y:S05]  /*7be0*/  WARPSYNC.ALL ;  /* 0x0000000000007948 */ /* 0x000fea0003800000 */
[----:B------:R-:W-:Y:S01]  /*7bf0*/  R2UR UR4, R25 ;  /* 0x00000000190472ca */ /* 0x000fe200000e0000 */
[----:B------:R-:W-:Y:S01]  /*7c00*/  IMAD.U32 R0, RZ, RZ, UR45 ;  /* 0x0000002dff007e24 */ /* 0x000fe2000f8e00ff */
[----:B------:R-:W-:Y:S01]  /*7c10*/  LOP3.LUT R20, R44, 0xffffe000, RZ, 0xc0, !PT ;  /* 0xffffe0002c147812 */ /* 0x000fe200078ec0ff */
[----:B------:R-:W-:Y:S01]  /*7c20*/  IMAD.U32 R21, RZ, RZ, UR61 ;  /* 0x0000003dff157e24 */ /* 0x000fe2000f8e00ff */
[----:B------:R-:W-:Y:S01]  /*7c30*/  ISETP.NE.AND P0, PT, R71, RZ, PT ;  /* 0x000000ff4700720c */ /* 0x000fe20003f05270 */
[----:B------:R-:W-:Y:S02]  /*7c40*/  BSSY.RECONVERGENT B0, `(.L_x_127) ;  /* 0x000005c000007945 */ /* 0x000fe40003800200 */
[----:B------:R-:W-:Y:S05]  /*7c50*/  @P6 LEA R0, R0, UR43, 0x3 ;  /* 0x0000002b00006c11 */ /* 0x000fea000f8e18ff */
[----:B------:R-:W-:Y:S01]  /*7c60*/  @P6 VIADD R0, R0, 0x40 ;  /* 0x0000004000006836 */ /* 0x000fe20000000000 */
[----:B----4-:R-:W1:Y:S04]  /*7c70*/  LDTM.x16 R4, tmem[UR4+0x10] ;  /* 0x00001004000479ee */ /* 0x010e680008240000 */
[----:B------:R-:W-:Y:S01]  /*7c80*/  @P6 PRMT R21, R21, 0x654, R0 ;  /* 0x0000065415156816 */ /* 0x000fe20000000000 */
[C---:B-1----:R-:W-:Y:S01]  /*7c90*/  FMUL R0, R24.reuse, R4 ;  /* 0x0000000418007220 */ /* 0x042fe20000400000 */
[C---:B------:R-:W-:Y:S01]  /*7ca0*/  FMUL R4, R24.reuse, R8 ;  /* 0x0000000818047220 */ /* 0x040fe20000400000 */
[C---:B------:R-:W-:Y:S01]  /*7cb0*/  FMUL R8, R24.reuse, R12 ;  /* 0x0000000c18087220 */ /* 0x040fe20000400000 */
[C---:B------:R-:W-:Y:S01]  /*7cc0*/  FMUL R12, R24.reuse, R16 ;  /* 0x00000010180c7220 */ /* 0x040fe20000400000 */
[----:B------:R-:W-:Y:S01]  /*7cd0*/  LOP3.LUT R16, R45, 0xffffe000, RZ, 0xc0, !PT ;  /* 0xffffe0002d107812 */ /* 0x000fe200078ec0ff */
[C---:B------:R-:W-:Y:S01]  /*7ce0*/  FMUL R2, R24.reuse, R5 ;  /* 0x0000000518027220 */ /* 0x040fe20000400000 */
[C---:B------:R-:W-:Y:S01]  /*7cf0*/  FMUL R3, R24.reuse, R6 ;  /* 0x0000000618037220 */ /* 0x040fe20000400000 */
[----:B------:R-:W-:Y:S01]  /*7d00*/  FMUL R5, R24, R9 ;  /* 0x0000000918057220 */ /* 0x000fe20000400000 */
[----:B------:R-:W-:Y:S01]  /*7d10*/  FFMA R28, R26, R20, R0 ;  /* 0x000000141a1c7223 */ /* 0x000fe20000000000 */
[----:B------:R-:W-:Y:S01]  /*7d20*/  LOP3.LUT R0, R46, 0xffffe000, RZ, 0xc0, !PT ;  /* 0xffffe0002e007812 */ /* 0x000fe200078ec0ff */
[C---:B------:R-:W-:Y:S01]  /*7d30*/  FMUL R6, R24.reuse, R10 ;  /* 0x0000000a18067220 */ /* 0x040fe20000400000 */
[C---:B------:R-:W-:Y:S01]  /*7d40*/  FMUL R9, R24.reuse, R13 ;  /* 0x0000000d18097220 */ /* 0x040fe20000400000 */
[C---:B------:R-:W-:Y:S01]  /*7d50*/  FMUL R10, R24.reuse, R14 ;  /* 0x0000000e180a7220 */ /* 0x040fe20000400000 */
[----:B------:R-:W-:Y:S01]  /*7d60*/  F2FP.TF32.F32.PACK_B R28, R28 ;  /* 0x0000001cff1c723e */ /* 0x000fe200024050ff */
[C---:B------:R-:W-:Y:S01]  /*7d70*/  FMUL R13, R24.reuse, R17 ;  /* 0x00000011180d7220 */ /* 0x040fe20000400000 */
[----:B------:R-:W-:Y:S01]  /*7d80*/  LOP3.LUT R17, R47, 0xffffe000, RZ, 0xc0, !PT ;  /* 0xffffe0002f117812 */ /* 0x000fe200078ec0ff */
[----:B------:R-:W-:Y:S01]  /*7d90*/  FMUL R14, R24, R18 ;  /* 0x00000012180e7220 */ /* 0x000fe20000400000 */
[----:B------:R-:W-:Y:S01]  /*7da0*/  LOP3.LUT R18, R40, 0xffffe000, RZ, 0xc0, !PT ;  /* 0xffffe00028127812 */ /* 0x000fe200078ec0ff */
[----:B------:R-:W-:Y:S01]  /*7db0*/  FFMA R29, R26, R16, R2 ;  /* 0x000000101a1d7223 */ /* 0x000fe20000000002 */
[----:B------:R-:W-:Y:S01]  /*7dc0*/  LOP3.LUT R2, R41, 0xffffe000, RZ, 0xc0, !PT ;  /* 0xffffe00029027812 */ /* 0x000fe200078ec0ff */
[----:B------:R-:W-:Y:S01]  /*7dd0*/  FMUL R7, R24, R7 ;  /* 0x0000000718077220 */ /* 0x000fe20000400000 */
[----:B------:R-:W-:Y:S01]  /*7de0*/  LOP3.LUT R16, R33, 0xffffe000, RZ, 0xc0, !PT ;  /* 0xffffe00021107812 */ /* 0x000fe200078ec0ff */
[----:B------:R-:W-:Y:S01]  /*7df0*/  FFMA R30, R26, R0, R3 ;  /* 0x000000001a1e7223 */ /* 0x000fe20000000003 */
[----:B------:R-:W-:Y:S01]  /*7e00*/  LOP3.LUT R0, R42, 0xffffe000, RZ, 0xc0, !PT ;  /* 0xffffe0002a007812 */ /* 0x000fe200078ec0ff */
[C---:B------:R-:W-:Y:S01]  /*7e10*/  FFMA R31, R26.reuse, R17, R7 ;  /* 0x000000111a1f7223 */ /* 0x040fe20000000007 */
[----:B------:R-:W-:Y:S01]  /*7e20*/  F2FP.TF32.F32.PACK_B R29, R29 ;  /* 0x0000001dff1d723e */ /* 0x000fe200024050ff */
[C---:B------:R-:W-:Y:S01]  /*7e30*/  FFMA R4, R26.reuse, R18, R4 ;  /* 0x000000121a047223 */ /* 0x040fe20000000004 */
[----:B------:R-:W-:Y:S01]  /*7e40*/  F2FP.TF32.F32.PACK_B R30, R30 ;  /* 0x0000001eff1e723e */ /* 0x000fe200024050ff */
[----:B------:R-:W-:Y:S01]  /*7e50*/  FFMA R5, R26, R2, R5 ;  /* 0x000000021a057223 */ /* 0x000fe20000000005 */
[----:B------:R-:W-:Y:S01]  /*7e60*/  LOP3.LUT R2, R43, 0xffffe000, RZ, 0xc0, !PT ;  /* 0xffffe0002b027812 */ /* 0x000fe200078ec0ff */
[----:B------:R-:W-:Y:S01]  /*7e70*/  FMUL R11, R24, R11 ;  /* 0x0000000b180b7220 */ /* 0x000fe20000400000 */
[----:B------:R-:W-:Y:S01]  /*7e80*/  F2FP.TF32.F32.PACK_B R31, R31 ;  /* 0x0000001fff1f723e */ /* 0x000fe200024050ff */
[----:B------:R-:W-:Y:S01]  /*7e90*/  FFMA R6, R26, R0, R6 ;  /* 0x000000001a067223 */ /* 0x000fe20000000006 */
[----:B------:R-:W-:Y:S01]  /*7ea0*/  LOP3.LUT R3, R32, 0xffffe000, RZ, 0xc0, !PT ;  /* 0xffffe00020037812 */ /* 0x000fe200078ec0ff */
[----:B------:R-:W-:Y:S01]  /*7eb0*/  FFMA R7, R26, R2, R11 ;  /* 0x000000021a077223 */ /* 0x000fe2000000000b */
[----:B------:R-:W-:Y:S01]  /*7ec0*/  F2FP.TF32.F32.PACK_B R4, R4 ;  /* 0x00000004ff04723e */ /* 0x000fe200024050ff */
[----:B------:R1:W-:Y:S01]  /*7ed0*/  STS.128 [R69+0x2000], R28 ;  /* 0x0020001c45007388 */ /* 0x0003e20000000c00 */
[----:B------:R-:W-:Y:S01]  /*7ee0*/  LOP3.LUT R0, R34, 0xffffe000, RZ, 0xc0, !PT ;  /* 0xffffe00022007812 */ /* 0x000fe200078ec0ff */
[----:B------:R-:W-:Y:S01]  /*7ef0*/  FMUL R15, R24, R15 ;  /* 0x0000000f180f7220 */ /* 0x000fe20000400000 */
[----:B------:R-:W-:Y:S01]  /*7f00*/  LOP3.LUT R2, R35, 0xffffe000, RZ, 0xc0, !PT ;  /* 0xffffe00023027812 */ /* 0x000fe200078ec0ff */
[C---:B------:R-:W-:Y:S01]  /*7f10*/  FFMA R8, R26.reuse, R3, R8 ;  /* 0x000000031a087223 */ /* 0x040fe20000000008 */
[----:B------:R-:W-:Y:S01]  /*7f20*/  F2FP.TF32.F32.PACK_B R5, R5 ;  /* 0x00000005ff05723e */ /* 0x000fe200024050ff */
[C---:B------:R-:W-:Y:S01]  /*7f30*/  FFMA R9, R26.reuse, R16, R9 ;  /* 0x000000101a097223 */ /* 0x040fe20000000009 */
[----:B------:R-:W-:Y:S01]  /*7f40*/  F2FP.TF32.F32.PACK_B R6, R6 ;  /* 0x00000006ff06723e */ /* 0x000fe200024050ff */
[C---:B------:R-:W-:Y:S01]  /*7f50*/  FFMA R10, R26.reuse, R0, R10 ;  /* 0x000000001a0a7223 */ /* 0x040fe2000000000a */
[----:B------:R-:W-:Y:S01]  /*7f60*/  F2FP.TF32.F32.PACK_B R7, R7 ;  /* 0x00000007ff07723e */ /* 0x000fe200024050ff */
[----:B------:R-:W-:Y:S01]  /*7f70*/  FFMA R11, R26, R2, R15 ;  /* 0x000000021a0b7223 */ /* 0x000fe2000000000f */
[----:B------:R-:W-:Y:S01]  /*7f80*/  LOP3.LUT R0, R36, 0xffffe000, RZ, 0xc0, !PT ;  /* 0xffffe00024007812 */ /* 0x000fe200078ec0ff */
[----:B------:R-:W-:Y:S01]  /*7f90*/  FMUL R19, R24, R19 ;  /* 0x0000001318137220 */ /* 0x000fe20000400000 */
        /* <DEDUP_REMOVED lines=16> */
[----:B------:R-:W-:Y:S02]  /*80a0*/  F2FP.TF32.F32.PACK_B R15, R15 ;  /* 0x0000000fff0f723e */ /* 0x000fe400024050ff */
[----:B------:R-:W-:Y:S02]  /*80b0*/  LEA R0, R27, UR43, 0x3 ;  /* 0x0000002b1b007c11 */ /* 0x000fe4000f8e18ff */
[----:B------:R-:W-:Y:S01]  /*80c0*/  @P6 SHF.L.U32 R2, R66, 0x1f, RZ ;  /* 0x0000001f42026819 */ /* 0x000fe200000006ff */
        /* <DEDUP_REMOVED lines=10> */
[----:B------:R-:W-:Y:S02]  /*8170*/  UIADD3 UR9, UPT, UPT, UR49, 0x10, URZ ;  /* 0x0000001031097890 */ /* 0x000fe4000fffe0ff */
[----:B------:R-:W-:Y:S01]  /*8180*/  UIADD3 UR8, UPT, UPT, UR43, 0x2200, URZ ;  /* 0x000022002b087890 */ /* 0x000fe2000fffe0ff */
[----:B------:R-:W-:Y:S01]  /*8190*/  UMOV UR10, UR50 ;  /* 0x00000032000a7c82 */ /* 0x000fe20008000000 */
[----:B------:R-:W-:Y:S01]  /*81a0*/  UMOV UR11, UR60 ;  /* 0x0000003c000b7c82 */ /* 0x000fe20008000000 */
[----:B---3--:R-:W-:Y:S04]  /*81b0*/  UIADD3 UR4, UP0, UPT, UR6, 0x680, URZ ;  /* 0x0000068006047890 */ /* 0x008fe8000ff1e0ff */
[----:B------:R-:W-:Y:S09]  /*81c0*/  UIADD3.X UR5, UPT, UPT, URZ, UR7, URZ, UP0, !UPT ;  /* 0x00000007ff057290 */ /* 0x000ff200087fe4ff */
[----:B------:R3:W-:Y:S01]  /*81d0*/  UTMASTG.3D [UR8], [UR4] ;  /* 0x00000008040073b5 */ /* 0x0007e20008010000 */
[----:B------:R0:W-:Y:S01]  /*81e0*/  UTMACMDFLUSH ;  /* 0x00000000000079b7 */ /* 0x0001e20000000000 */
[----:B---3--:R-:W-:Y:S04]  /*81f0*/  DEPBAR.LE SB0, 0x1 ;  /* 0x000080400000791a */ /* 0x008fe80000000000 */
.L_x_128:
[----:B------:R-:W-:Y:S05]  /*8200*/  BSYNC.RECONVERGENT B0 ;  /* 0x0000000000007941 */ /* 0x000fea0003800200 */
.L_x_127:
[----:B------:R-:W-:Y:S01]  /*8210*/  BAR.SYNC.DEFER_BLOCKING 0x1, 0x80 ;  /* 0x0042000000007b1d */ /* 0x000fe20000010000 */
[----:B------:R-:W-:Y:S04]  /*8220*/  UIADD3 UR4, UPT, UPT, UR45, 0x1, URZ ;  /* 0x000000012d047890 */ /* 0x000fe8000fffe0ff */
[----:B------:R-:W-:Y:S04]  /*8230*/  UISETP.NE.AND UP0, UPT, UR4, 0x4, UPT ;  /* 0x000000040400788c */ /* 0x000fe8000bf05270 */
[----:B------:R-:W-:Y:S01]  /*8240*/  USEL UR44, UR4, URZ, UP0 ;  /* 0x000000ff042c7287 */ /* 0x000fe20008000000 */
[----:B------:R3:W-:Y:S01]  /*8250*/  @P6 SYNCS.ARRIVE.TRANS64.RED.A1T0 RZ, [R21+URZ], RZ ;  /* 0x000000ff15ff69a7 */ /* 0x0007e200081004ff */
[----:B------:R-:W-:Y:S01]  /*8260*/  BSSY B1, `(.L_x_129) ;  /* 0x0000017000017945 */ /* 0x000fe20003800000 */
[----:B------:R-:W4:Y:S02]  /*8270*/  @P6 SYNCS.PHASECHK.TRANS64.TRYWAIT P0, [R0+URZ+0x20], R2 ;  /* 0x00002002000065a7 */ /* 0x000f2400080011ff */
[----:B----4-:R-:W-:Y:S01]  /*8280*/  @P6 SEL R74, RZ, 0x1, !P0 ;  /* 0x00000001ff4a6807 */ /* 0x010fe20004000000 */
[----:B---3--:R-:W-:Y:S06]  /*8290*/  @!P6 BRA `(.L_x_130) ;  /* 0x00000000004ce947 */ /* 0x008fec0003800000 */
        /* <DEDUP_REMOVED lines=9> */
[----:B------:R-:W-:Y:S04]  /*8330*/  SHF.L.U32 R6, R66, 0x1f, RZ ;  /* 0x0000001f42067819 */ /* 0x000fe800000006ff */
[----:B------:R-:W1:Y:S02]  /*8340*/  SYNCS.PHASECHK.TRANS64.TRYWAIT P0, [R0+URZ+0x20], R6 ;  /* 0x00002006000075a7 */ /* 0x000e6400080011ff */
[----:B-1----:R-:W-:Y:S05]  /*8350*/  @!P0 BRA `(.L_x_133) ;  /* 0x0000002000208947 */ /* 0x002fea0003800000 */
.L_x_132:
[----:B------:R-:W-:Y:S05]  /*8360*/  BSYNC B0 ;  /* 0x0000000000007941 */ /* 0x000fea0003800000 */
.L_x_131:
[----:B------:R-:W-:Y:S02]  /*8370*/  ISETP.NE.AND P0, PT, R75, RZ, PT ;  /* 0x000000ff4b00720c */ /* 0x000fe40003f05270 */
[----:B------:R-:W-:Y:S11]  /*8380*/  IADD3 R27, PT, PT, R27, 0x1, RZ ;  /* 0x000000011b1b7810 */ /* 0x000ff60007ffe0ff */
[----:B------:R3:W4:Y:S04]  /*8390*/  @P0 LDS.128 R44, [R5] ;  /* 0x00000000052c0984 */ /* 0x0007280000000c00 */
[----:B------:R3:W1:Y:S04]  /*83a0*/  @P0 LDS.128 R40, [R4+0x10] ;  /* 0x0000100004280984 */ /* 0x0006680000000c00 */
[----:B------:R3:W1:Y:S04]  /*83b0*/  @P0 LDS.128 R32, [R3+0x20] ;  /* 0x0000200003200984 */ /* 0x0006680000000c00 */
[----:B------:R3:W1:Y:S02]  /*83c0*/  @P0 LDS.128 R36, [R2+0x30] ;  /* 0x0000300002240984 */ /* 0x0006640000000c00 */
.L_x_130:
[----:B------:R-:W-:Y:S05]  /*83d0*/  BSYNC B1 ;  /* 0x0000000000017941 */ /* 0x000fea0003800000 */
.L_x_129:
[----:B-1----:R-:W-:Y:S05]  /*83e0*/  VIADD R0, R25, 0x20 ;  /* 0x0000002019007836 */ /* 0x002fea0000000000 */
[----:B------:R-:W-:Y:S04]  /*83f0*/  SHF.R.U32.HI R0, RZ, 0x15, R0 ;  /* 0x00000015ff007819 */ /* 0x000fe80000011600 */
[----:B------:R-:W-:Y:S11]  /*8400*/  LOP3.LUT P0, RZ, R0, 0x3, R57, 0x48, !PT ;  /* 0x0000000300ff7812 */ /* 0x000ff60007804839 */
[----:B------:R-:W-:Y:S02]  /*8410*/  @!UPT UIADD3 URZ, UPT, UPT, URZ, URZ, URZ ;  /* 0x000000fffffff290 */ /* 0x000fe4000fffe0ff */
[----:B------:R-:W-:Y:S05]  /*8420*/  @!P0 BRA `(.L_x_134) ;  /* 0x0000000000408947 */ /* 0x000fea0003800000 */
[----:B------:R-:W1:Y:S01]  /*8430*/  LDCU.64 UR8, c[0x4][0x70] ;  /* 0x01000e00ff0877ac */ /* 0x000e620008000a00 */
[----:B---3--:R-:W-:Y:S01]  /*8440*/  MOV R3, 0x0 ;  /* 0x0000000000037802 */ /* 0x008fe20000000f00 */
[----:B------:R-:W-:Y:S02]  /*8450*/  HFMA2 R12, -RZ, RZ, 0, 5.9604644775390625e-08 ;  /* 0x00000001ff0c7431 */ /* 0x000fe400000001ff */
[----:B------:R-:W-:Y:S02]  /*8460*/  IMAD.MOV.U32 R8, RZ, RZ, 0x192 ;  /* 0x00000192ff087424 */ /* 0x000fe400078e00ff */
[----:B------:R-:W-:Y:S01]  /*8470*/  IMAD.MOV.U32 R13, RZ, RZ, RZ ;  /* 0x000000ffff0d7224 */ /* 0x000fe200078e00ff */
[----:B------:R-:W3:Y:S01]  /*8480*/  LDCU.64 UR6, c[0x4][0x78] ;  /* 0x01000f00ff0677ac */ /* 0x000ee20008000a00 */
[----:B------:R-:W2:Y:S01]  /*8490*/  LDC.64 R2, c[0x4][R3] ;  /* 0x0100000003027b82 */ /* 0x000ea20000000a00 */
        /* <DEDUP_REMOVED lines=9> */
.L_x_134:
[----:B------:R-:W-:Y:S01]  /*8530*/  ISETP.NE.AND P6, PT, R72, RZ, PT ;  /* 0x000000ff4800720c */ /* 0x000fe20003fc5270 */
[----:B------:R-:W-:Y:S05]  /*8540*/  WARPSYNC.ALL ;  /* 0x0000000000007948 */ /* 0x000fea0003800000 */
[----:B------:R-:W-:Y:S01]  /*8550*/  R2UR UR4, R25 ;  /* 0x00000000190472ca */ /* 0x000fe200000e0000 */
[----:B------:R-:W-:Y:S01]  /*8560*/  IMAD.U32 R0, RZ, RZ, UR44 ;  /* 0x0000002cff007e24 */ /* 0x000fe2000f8e00ff */
[----:B----4-:R-:W-:Y:S01]  /*8570*/  LOP3.LUT R20, R44, 0xffffe000, RZ, 0xc0, !PT ;  /* 0xffffe0002c147812 */ /* 0x010fe200078ec0ff */
[----:B------:R-:W-:Y:S01]  /*8580*/  IMAD.U32 R21, RZ, RZ, UR61 ;  /* 0x0000003dff157e24 */ /* 0x000fe2000f8e00ff */
[----:B------:R-:W-:Y:S01]  /*8590*/  ISETP.NE.AND P0, PT, R71, RZ, PT ;  /* 0x000000ff4700720c */ /* 0x000fe20003f05270 */
[----:B------:R-:W-:Y:S02]  /*85a0*/  BSSY.RECONVERGENT B0, `(.L_x_135) ;  /* 0x000005c000007945 */ /* 0x000fe40003800200 */
[----:B------:R-:W-:Y:S05]  /*85b0*/  @P6 LEA R0, R0, UR43, 0x3 ;  /* 0x0000002b00006c11 */ /* 0x000fea000f8e18ff */
[----:B------:R-:W-:Y:S01]  /*85c0*/  @P6 VIADD R0, R0, 0x40 ;  /* 0x0000004000006836 */ /* 0x000fe20000000000 */
[----:B---3--:R-:W1:Y:S04]  /*85d0*/  LDTM.x16 R4, tmem[UR4+0x20] ;  /* 0x00002004000479ee */ /* 0x008e680008240000 */
        /* <DEDUP_REMOVED lines=88> */
.L_x_136:
[----:B------:R-:W-:Y:S05]  /*8b60*/  BSYNC.RECONVERGENT B0 ;  /* 0x0000000000007941 */ /* 0x000fea0003800200 */
.L_x_135:
        /* <DEDUP_REMOVED lines=21> */
.L_x_140:
[----:B------:R-:W-:Y:S05]  /*8cc0*/  BSYNC B0 ;  /* 0x0000000000007941 */ /* 0x000fea0003800000 */
.L_x_139:
[----:B------:R-:W-:Y:S11]  /*8cd0*/  ISETP.NE.AND P0, PT, R75, RZ, PT ;  /* 0x000000ff4b00720c */ /* 0x000ff60003f05270 */
[----:B------:R-:W-:Y:S02]  /*8ce0*/  @!UPT UIADD3 URZ, UPT, UPT, URZ, URZ, URZ ;  /* 0x000000fffffff290 */ /* 0x000fe4000fffe0ff */
[----:B------:R3:W4:Y:S04]  /*8cf0*/  @P0 LDS.128 R44, [R4] ;  /* 0x00000000042c0984 */ /* 0x0007280000000c00 */
[----:B------:R3:W1:Y:S04]  /*8d00*/  @P0 LDS.128 R40, [R3+0x10] ;  /* 0x0000100003280984 */ /* 0x0006680000000c00 */
[----:B------:R3:W1:Y:S04]  /*8d10*/  @P0 LDS.128 R32, [R2+0x20] ;  /* 0x0000200002200984 */ /* 0x0006680000000c00 */
[----:B------:R3:W1:Y:S02]  /*8d20*/  @P0 LDS.128 R36, [R27+0x30] ;  /* 0x000030001b240984 */ /* 0x0006640000000c00 */
.L_x_138:
[----:B------:R-:W-:Y:S05]  /*8d30*/  BSYNC B1 ;  /* 0x0000000000017941 */ /* 0x000fea0003800000 */
.L_x_137:
        /* <DEDUP_REMOVED lines=21> */
.L_x_142:
[----:B------:R-:W-:Y:S01]  /*8e90*/  ISETP.NE.AND P0, PT, R71, RZ, PT ;  /* 0x000000ff4700720c */ /* 0x000fe20003f05270 */
[----:B------:R-:W-:Y:S05]  /*8ea0*/  WARPSYNC.ALL ;  /* 0x0000000000007948 */ /* 0x000fea0003800000 */
[----:B------:R-:W-:Y:S01]  /*8eb0*/  R2UR UR4, R25 ;  /* 0x00000000190472ca */ /* 0x000fe200000e0000 */
[----:B------:R-:W-:Y:S01]  /*8ec0*/  VIADD R73, R73, 0xb0 ;  /* 0x000000b049497836 */ /* 0x000fe20000000000 */
[----:B----4-:R-:W-:Y:S01]  /*8ed0*/  LOP3.LUT R0, R44, 0xffffe000, RZ, 0xc0, !PT ;  /* 0xffffe0002c007812 */ /* 0x010fe200078ec0ff */
[----:B------:R-:W-:Y:S01]  /*8ee0*/  BSSY.RECONVERGENT B0, `(.L_x_143) ;  /* 0x000005a000007945 */ /* 0x000fe20003800200 */
[----:B---3--:R-:W-:Y:S02]  /*8ef0*/  LOP3.LUT R2, R45, 0xffffe000, RZ, 0xc0, !PT ;  /* 0xffffe0002d027812 */ /* 0x008fe400078ec0ff */
[----:B------:R-:W-:Y:S02]  /*8f00*/  LOP3.LUT R3, R46, 0xffffe000, RZ, 0xc0, !PT ;  /* 0xffffe0002e037812 */ /* 0x000fe400078ec0ff */
[----:B------:R-:W-:Y:S02]  /*8f10*/  LOP3.LUT R20, R47, 0xffffe000, RZ, 0xc0, !PT ;  /* 0xffffe0002f147812 */ /* 0x000fe400078ec0ff */
[----:B------:R-:W-:Y:S02]  /*8f20*/  LOP3.LUT R21, R40, 0xffffe000, RZ, 0xc0, !PT ;  /* 0xffffe00028157812 */ /* 0x000fe400078ec0ff */
[----:B------:R-:W-:Y:S01]  /*8f30*/  LOP3.LUT R25, R41, 0xffffe000, RZ, 0xc0, !PT ;  /* 0xffffe00029197812 */ /* 0x000fe200078ec0ff */
[----:B------:R-:W1:Y:S01]  /*8f40*/  LDTM.x16 R4, tmem[UR4+0x30] ;  /* 0x00003004000479ee */ /* 0x000e620008240000 */
[----:B------:R-:W-:Y:S01]  /*8f50*/  LOP3.LUT R27, R42, 0xffffe000, RZ, 0xc0, !PT ;  /* 0xffffe0002a1b7812 */ /* 0x000fe200078ec0ff */
[----:B------:R-:W-:Y:S01]  /*8f60*/  NOP ;  /* 0x0000000000007918 */ /* 0x000fe20000000000 */
[----:B------:R-:W-:Y:S02]  /*8f70*/  LOP3.LUT R28, R43, 0xffffe000, RZ, 0xc0, !PT ;  /* 0xffffe0002b1c7812 */ /* 0x000fe400078ec0ff */
[----:B------:R-:W-:Y:S02]  /*8f80*/  LOP3.LUT R73, R73, 0xfefffff8, RZ, 0xc0, !PT ;  /* 0xfefffff849497812 */ /* 0x000fe400078ec0ff */
[----:B------:R-:W-:Y:S02]  /*8f90*/  LOP3.LUT R29, R32, 0xffffe000, RZ, 0xc0, !PT ;  /* 0xffffe000201d7812 */ /* 0x000fe400078ec0ff */
[----:B------:R-:W-:Y:S01]  /*8fa0*/  LOP3.LUT R30, R33, 0xffffe000, RZ, 0xc0, !PT ;  /* 0xffffe000211e7812 */ /* 0x000fe200078ec0ff */
[----:B-1----:R1:W-:Y:S01]  /*8fb0*/  SYNCS.ARRIVE.TRANS64.RED.A1T0 RZ, [R73+URZ], RZ ;  /* 0x000000ff49ff79a7 */ /* 0x0023e200081004ff */
[----:B------:R-:W-:Y:S02]  /*8fc0*/  LOP3.LUT R31, R34, 0xffffe000, RZ, 0xc0, !PT ;  /* 0xffffe000221f7812 */ /* 0x000fe400078ec0ff */
[----:B------:R-:W-:Y:S02]  /*8fd0*/  LOP3.LUT R32, R35, 0xffffe000, RZ, 0xc0, !PT ;  /* 0xffffe00023207812 */ /* 0x000fe400078ec0ff */
[----:B------:R-:W-:Y:S02]  /*8fe0*/  LOP3.LUT R33, R36, 0xffffe000, RZ, 0xc0, !PT ;  /* 0xffffe00024217812 */ /* 0x000fe400078ec0ff */
[----:B------:R-:W-:Y:S02]  /*8ff0*/  LOP3.LUT R34, R37, 0xffffe000, RZ, 0xc0, !PT ;  /* 0xffffe00025227812 */ /* 0x000fe400078ec0ff */
[----:B------:R-:W-:Y:S02]  /*9000*/  LOP3.LUT R35, R38, 0xffffe000, RZ, 0xc0, !PT ;  /* 0xffffe00026237812 */ /* 0x000fe400078ec0ff */
[----:B------:R-:W-:Y:S01]  /*9010*/  LOP3.LUT R36, R39, 0xffffe000, RZ, 0xc0, !PT ;  /* 0xffffe00027247812 */ /* 0x000fe200078ec0ff */
[C---:B------:R-:W-:Y:S01]  /*9020*/  FMUL R4, R24.reuse, R4 ;  /* 0x0000000418047220 */ /* 0x040fe20000400000 */
[C---:B------:R-:W-:Y:S01]  /*9030*/  FMUL R5, R24.reuse, R5 ;  /* 0x0000000518057220 */ /* 0x040fe20000400000 */
[C---:B------:R-:W-:Y:S01]  /*9040*/  FMUL R6, R24.reuse, R6 ;  /* 0x0000000618067220 */ /* 0x040fe20000400000 */
[----:B------:R-:W-:Y:S01]  /*9050*/  FMUL R7, R24, R7 ;  /* 0x0000000718077220 */ /* 0x000fe20000400000 */
[C---:B------:R-:W-:Y:S01]  /*9060*/  FFMA R4, R26.reuse, R0, R4 ;  /* 0x000000001a047223 */ /* 0x040fe20000000004 */
[C---:B------:R-:W-:Y:S01]  /*9070*/  FFMA R5, R26.reuse, R2, R5 ;  /* 0x000000021a057223 */ /* 0x040fe20000000005 */
[C---:B------:R-:W-:Y:S01]  /*9080*/  FFMA R6, R26.reuse, R3, R6 ;  /* 0x000000031a067223 */ /* 0x040fe20000000006 */
[----:B------:R-:W-:Y:S01]  /*9090*/  FFMA R7, R26, R20, R7 ;  /* 0x000000141a077223 */ /* 0x000fe20000000007 */
[C---:B------:R-:W-:Y:S01]  /*90a0*/  FMUL R8, R24.reuse, R8 ;  /* 0x0000000818087220 */ /* 0x040fe20000400000 */
[C---:B------:R-:W-:Y:S01]  /*90b0*/  FMUL R9, R24.reuse, R9 ;  /* 0x0000000918097220 */ /* 0x040fe20000400000 */
[C---:B------:R-:W-:Y:S01]  /*90c0*/  FMUL R10, R24.reuse, R10 ;  /* 0x0000000a180a7220 */ /* 0x040fe20000400000 */
[----:B------:R-:W-:Y:S01]  /*90d0*/  FMUL R11, R24, R11 ;  /* 0x0000000b180b7220 */ /* 0x000fe20000400000 */
[----:B------:R-:W-:Y:S01]  /*90e0*/  F2FP.TF32.F32.PACK_B R4, R4 ;  /* 0x00000004ff04723e */ /* 0x000fe200024050ff */
[C---:B------:R-:W-:Y:S01]  /*90f0*/  FFMA R8, R26.reuse, R21, R8 ;  /* 0x000000151a087223 */ /* 0x040fe20000000008 */
[----:B------:R-:W-:Y:S01]  /*9100*/  F2FP.TF32.F32.PACK_B R5, R5 ;  /* 0x00000005ff05723e */ /* 0x000fe200024050ff */
[C---:B------:R-:W-:Y:S01]  /*9110*/  FFMA R9, R26.reuse, R25, R9 ;  /* 0x000000191a097223 */ /* 0x040fe20000000009 */
[----:B------:R-:W-:Y:S01]  /*9120*/  F2FP.TF32.F32.PACK_B R6, R6 ;  /* 0x00000006ff06723e */ /* 0x000fe200024050ff */
[C---:B------:R-:W-:Y:S01]  /*9130*/  FFMA R10, R26.reuse, R27, R10 ;  /* 0x0000001b1a0a7223 */ /* 0x040fe2000000000a */
[----:B------:R-:W-:Y:S01]  /*9140*/  F2FP.TF32.F32.PACK_B R7, R7 ;  /* 0x00000007ff07723e */ /* 0x000fe200024050ff */
[----:B------:R-:W-:Y:S01]  /*9150*/  FFMA R11, R26, R28, R11 ;  /* 0x0000001c1a0b7223 */ /* 0x000fe2000000000b */
[C---:B------:R-:W-:Y:S01]  /*9160*/  FMUL R12, R24.reuse, R12 ;  /* 0x0000000c180c7220 */ /* 0x040fe20000400000 */
[----:B------:R-:W-:Y:S01]  /*9170*/  F2FP.TF32.F32.PACK_B R8, R8 ;  /* 0x00000008ff08723e */ /* 0x000fe200024050ff */
[C---:B------:R-:W-:Y:S01]  /*9180*/  FMUL R13, R24.reuse, R13 ;  /* 0x0000000d180d7220 */ /* 0x040fe20000400000 */
[----:B------:R1:W-:Y:S01]  /*9190*/  STS.128 [R69+0x6000], R4 ;  /* 0x0060000445007388 */ /* 0x0003e20000000c00 */
        /* <DEDUP_REMOVED lines=8> */
[----:B------:R-:W-:Y:S01]  /*9220*/  FFMA R15, R26, R32, R15 ;  /* 0x000000201a0f7223 */ /* 0x000fe2000000000f */
[C---:B------:R-:W-:Y:S01]  /*9230*/  FMUL R16, R24.reuse, R16 ;  /* 0x0000001018107220 */ /* 0x040fe20000400000 */
[----:B------:R-:W-:Y:S01]  /*9240*/  F2FP.TF32.F32.PACK_B R12, R12 ;  /* 0x0000000cff0c723e */ /* 0x000fe200024050ff */
[----:B------:R1:W-:Y:S01]  /*9250*/  STS.128 [R68+0x6010], R8 ;  /* 0x0060100844007388 */ /* 0x0003e20000000c00 */
        /* <DEDUP_REMOVED lines=10> */
[----:B------:R-:W-:Y:S02]  /*9300*/  F2FP.TF32.F32.PACK_B R16, R16 ;  /* 0x00000010ff10723e */ /* 0x000fe400024050ff */
[----:B------:R1:W-:Y:S01]  /*9310*/  STS.128 [R67+0x6020], R12 ;  /* 0x0060200c43007388 */ /* 0x0003e20000000c00 */
[----:B------:R-:W-:Y:S02]  /*9320*/  F2FP.TF32.F32.PACK_B R17, R17 ;  /* 0x00000011ff11723e */ /* 0x000fe400024050ff */
        /* <DEDUP_REMOVED lines=21> */
.L_x_144:
[----:B------:R-:W-:Y:S05]  /*9480*/  BSYNC.RECONVERGENT B0 ;  /* 0x0000000000007941 */ /* 0x000fea0003800200 */
.L_x_143:
[----:B------:R-:W-:Y:S01]  /*9490*/  BAR.SYNC.DEFER_BLOCKING 0x1, 0x80 ;  /* 0x0042000000007b1d */ /* 0x000fe20000010000 */
[----:B------:R-:W-:Y:S01]  /*94a0*/  UISETP.NE.AND UP0, UPT, UR46, -0x4, UPT ;  /* 0xfffffffc2e00788c */ /* 0x000fe2000bf05270 */
[----:B------:R-:W-:Y:S08]  /*94b0*/  IADD3 R22, PT, PT, R22, 0x1, RZ ;  /* 0x0000000116167810 */ /* 0x000ff00007ffe0ff */
[----:B------:R-:W-:Y:S05]  /*94c0*/  BRA.U !UP0, `(.L_x_145) ;  /* 0x0000000108287547 */ /* 0x000fea000b800000 */
[----:B------:R-:W-:Y:S01]  /*94d0*/  ISETP.NE.AND P0, PT, R72, RZ, PT ;  /* 0x000000ff4800720c */ /* 0x000fe20003f05270 */
[----:B------:R-:W-:Y:S01]  /*94e0*/  IMAD.U32 R2, RZ, RZ, UR45 ;  /* 0x0000002dff027e24 */ /* 0x000fe2000f8e00ff */
[----:B------:R-:W-:Y:S01]  /*94f0*/  UIADD3 UR4, UPT, UPT, UR45, 0x1, URZ ;  /* 0x000000012d047890 */ /* 0x000fe2000fffe0ff */
[----:B------:R-:W-:Y:S03]  /*9500*/  IMAD.U32 R0, RZ, RZ, UR61 ;  /* 0x0000003dff007e24 */ /* 0x000fe6000f8e00ff */
[----:B------:R-:W-:Y:S04]  /*9510*/  UISETP.NE.AND UP0, UPT, UR4, 0x4, UPT ;  /* 0x000000040400788c */ /* 0x000fe8000bf05270 */
[----:B------:R-:W-:Y:S03]  /*9520*/  USEL UR45, UR4, URZ, UP0 ;  /* 0x000000ff042d7287 */ /* 0x000fe60008000000 */
[----:B------:R-:W-:Y:S05]  /*9530*/  @P0 LEA R2, R2, UR43, 0x3 ;  /* 0x0000002b02020c11 */ /* 0x000fea000f8e18ff */
[----:B------:R-:W-:Y:S05]  /*9540*/  @P0 VIADD R2, R2, 0x40 ;  /* 0x0000004002020836 */ /* 0x000fea0000000000 */
[----:B------:R-:W-:Y:S04]  /*9550*/  @P0 PRMT R0, R0, 0x654, R2 ;  /* 0x0000065400000816 */ /* 0x000fe80000000002 */
[----:B------:R3:W-:Y:S03]  /*9560*/  @P0 SYNCS.ARRIVE.TRANS64.RED.A1T0 RZ, [R0+URZ], RZ ;  /* 0x000000ff00ff09a7 */ /* 0x0007e600081004ff */
.L_x_145:
[----:B------:R-:W-:Y:S01]  /*9570*/  R2UR UR5, R58 ;  /* 0x000000003a0572ca */ /* 0x000fe200000e0000 */
[----:B------:R-:W-:Y:S01]  /*9580*/  UISETP.NE.AND UP0, UPT, UR62, URZ, UPT ;  /* 0x000000ff3e00728c */ /* 0x000fe2000bf05270 */
[----:B------:R-:W-:Y:S01]  /*9590*/  R2UR UR4, R59 ;  /* 0x000000003b0472ca */ /* 0x000fe200000e0000 */
[----:B------:R-:W-:Y:S01]  /*95a0*/  UIADD3 UR46, UPT, UPT, UR46, 0x4, URZ ;  /* 0x000000042e2e7890 */ /* 0x000fe2000fffe0ff */
[----:B------:R-:W-:Y:S01]  /*95b0*/  ISETP.NE.AND P0, PT, R62, 0x2, PT ;  /* 0x000000023e00780c */ /* 0x000fe20003f05270 */
[----:B------:R-:W-:Y:S01]  /*95c0*/  UMOV UR60, UR59 ;  /* 0x0000003b003c7c82 */ /* 0x000fe20008000000 */
[----:B------:R-:W-:Y:S02]  /*95d0*/  ISETP.NE.AND P1, PT, R22, 0x4, PT ;  /* 0x000000041600780c */ /* 0x000fe40003f25270 */
[----:B------:R-:W-:Y:S02]  /*95e0*/  SEL R2, RZ, 0x1, P0 ;  /* 0x00000001ff027807 */ /* 0x000fe40000000000 */
[----:B---3--:R-:W-:Y:S02]  /*95f0*/  SEL R0, RZ, 0x1, P1 ;  /* 0x00000001ff007807 */ /* 0x008fe40000800000 */
[----:B------:R-:W-:Y:S01]  /*9600*/  LOP3.LUT R64, R64, R2, RZ, 0x3c, !PT ;  /* 0x0000000240407212 */ /* 0x000fe200078e3cff */
[----:B------:R-:W-:Y:S01]  /*9610*/  UIADD3 UR20, UPT, UPT, UR36, UR5, URZ ;  /* 0x0000000524147290 */ /* 0x000fe2000fffe0ff */
[----:B------:R-:W-:Y:S01]  /*9620*/  LOP3.LUT R65, R65, R0, RZ, 0x3c, !PT ;  /* 0x0000000041417212 */ /* 0x000fe200078e3cff */
[----:B------:R-:W-:Y:S01]  /*9630*/  UIADD3 UR16, UPT, UPT, UR37, UR4, URZ ;  /* 0x0000000425107290 */ /* 0x000fe2000fffe0ff */
[----:B------:R-:W-:Y:S02]  /*9640*/  SEL R62, R62, RZ, P0 ;  /* 0x000000ff3e3e7207 */ /* 0x000fe40000000000 */
[----:B------:R-:W-:Y:S01]  /*9650*/  SEL R22, R22, RZ, P1 ;  /* 0x000000ff16167207 */ /* 0x000fe20000800000 */
[----:B------:R-:W-:Y:S08]  /*9660*/  BRA.U UP0, `(.L_x_146) ;  /* 0xffffffc900fc7547 */ /* 0x000ff0000b83ffff */
[----:B------:R-:W3:Y:S01]  /*9670*/  LDCU.64 UR4, c[0x0][0x888] ;  /* 0x00011100ff0477ac */ /* 0x000ee20008000a00 */
[----:B------:R-:W4:Y:S01]  /*9680*/  LDCU.64 UR6, c[0x0][0x890] ;  /* 0x00011200ff0677ac */ /* 0x000f220008000a00 */
[----:B---3--:R-:W-:Y:S02]  /*9690*/  ISETP.NE.U32.AND P2, PT, RZ, UR4, PT ;  /* 0x00000004ff007c0c */ /* 0x008fe4000bf45070 */
[----:B----4-:R-:W-:Y:S02]  /*96a0*/  ISETP.NE.U32.AND P1, PT, RZ, UR6, PT ;  /* 0x00000006ff007c0c */ /* 0x010fe4000bf25070 */
[----:B------:R-:W-:Y:S02]  /*96b0*/  ISETP.NE.AND.EX P2, PT, RZ, UR5, PT, P2 ;  /* 0x00000005ff007c0c */ /* 0x000fe4000bf45320 */
[----:B------:R-:W-:-:S13]  /*96c0*/  ISETP.NE.AND.EX P0, PT, RZ, UR7, PT, P1 ;  /* 0x00000007ff007c0c */ /* 0x000fda000bf05310 */
[----:B------:R-:W-:Y:S05]  /*96d0*/  @P2 BRA P0, `(.L_x_147) ;  /* 0x00000000003c2947 */ /* 0x000fea0000000000 */
[----:B------:R-:W-:-:S13]  /*96e0*/  ISETP.NE.AND.EX P1, PT, RZ, UR7, PT, P1 ;  /* 0x00000007ff007c0c */ /* 0x000fda000bf25310 */
[----:B------:R-:W-:Y:S05]  /*96f0*/  @P1 BRA `(.L_x_148) ;  /* 0x00000000000c1947 */ /* 0x000fea0003800000 */
[----:B------:R-:W-:-:S13]  /*9700*/  FSETP.NEU.AND P0, PT, R26, RZ, PT ;  /* 0x000000ff1a00720b */ /* 0x000fda0003f0d000 */
[----:B------:R-:W-:Y:S05]  /*9710*/  @!P0 EXIT ;  /* 0x000000000000894d */ /* 0x000fea0003800000 */
[----:B------:R-:W-:Y:S05]  /*9720*/  BRA `(.L_x_147) ;  /* 0x0000000000287947 */ /* 0x000fea0003800000 */
.L_x_148:
[----:B------:R-:W-:Y:S01]  /*9730*/  ISETP.NE.AND P0, PT, R61, RZ, PT ;  /* 0x000000ff3d00720c */ /* 0x000fe20003f05270 */
[----:B------:R-:W-:-:S12]  /*9740*/  BSSY.RECONVERGENT B0, `(.L_x_147) ;  /* 0x0000008000007945 */ /* 0x000fd80003800200 */
[----:B------:R-:W-:Y:S05]  /*9750*/  @P0 BRA `(.L_x_149) ;  /* 0x0000000000100947 */ /* 0x000fea0003800000 */
[----:B------:R-:W-:-:S04]  /*9760*/  ISETP.NE.U32.AND P0, PT, RZ, UR4, PT ;  /* 0x00000004ff007c0c */ /* 0x000fc8000bf05070 */
[----:B------:R-:W-:-:S13]  /*9770*/  ISETP.NE.AND.EX P0, PT, RZ, UR5, PT, P0 ;  /* 0x00000005ff007c0c */ /* 0x000fda000bf05300 */
[----:B------:R-:W-:Y:S05]  /*9780*/  @!P0 EXIT ;  /* 0x000000000000894d */ /* 0x000fea0003800000 */
[----:B------:R-:W-:Y:S05]  /*9790*/  BRA `(.L_x_150) ;  /* 0x0000000000087947 */ /* 0x000fea0003800000 */
.L_x_149:
[----:B------:R-:W-:-:S13]  /*97a0*/  FSETP.NEU.AND P0, PT, R26, RZ, PT ;  /* 0x000000ff1a00720b */ /* 0x000fda0003f0d000 */
[----:B------:R-:W-:Y:S05]  /*97b0*/  @!P0 EXIT ;  /* 0x000000000000894d */ /* 0x000fea0003800000 */
.L_x_150:
[----:B------:R-:W-:Y:S05]  /*97c0*/  BSYNC.RECONVERGENT B0 ;  /* 0x0000000000007941 */ /* 0x000fea0003800200 */
.L_x_147:
[----:B------:R-:W-:Y:S01]  /*97d0*/  ULEA UR6, UR45, UR43, 0x3 ;  /* 0x0000002b2d067291 */ /* 0x000fe2000f8e18ff */
[----:B------:R-:W-:-:S04]  /*97e0*/  DEPBAR.LE SB0, 0x0 ;  /* 0x000080000000791a */ /* 0x000fc80000000000 */
[----:B------:R-:W-:-:S04]  /*97f0*/  UIADD3 UR6, UPT, UPT, UR6, 0x40, URZ ;  /* 0x0000004006067890 */ /* 0x000fc8000fffe0ff */
[----:B------:R-:W-:-:S09]  /*9800*/  UPRMT UR6, UR61, 0x654, UR6 ;  /* 0x000006543d067896 */ /* 0x000fd20008000006 */
[----:B------:R-:W-:Y:S01]  /*9810*/  SYNCS.ARRIVE.TRANS64.RED.A1T0 RZ, [UR6], RZ ;  /* 0x000000ffffff79a7 */ /* 0x000fe20008100406 */
[----:B------:R-:W-:Y:S05]  /*9820*/  EXIT ;  /* 0x000000000000794d */ /* 0x000fea0003800000 */
.L_x_24:
[----:B---3--:R3:W4:Y:S02]  /*9830*/  SYNCS.PHASECHK.TRANS64.TRYWAIT P0, [R0+URZ+0xe0], R2 ;  /* 0x0000e002000075a7 */ /* 0x00872400080011ff */
[----:B----4-:R-:W-:Y:S05]  /*9840*/  @!P0 NANOSLEEP.SYNCS 0x989680 ;  /* 0x009896800000895d */ /* 0x010fea0003900000 */
[----:B------:R-:W4:Y:S02]  /*9850*/  @!P0 SYNCS.PHASECHK.TRANS64 P0, [R0+URZ+0xe0], R2 ;  /* 0x0000e002000085a7 */ /* 0x000f2400080010ff */
[----:B----4-:R-:W-:Y:S05]  /*9860*/  @!P0 BRA `(.L_x_24) ;  /* 0xfffffffc00f08947 */ /* 0x010fea000383ffff */
[----:B------:R-:W-:Y:S05]  /*9870*/  BRA `(.L_x_151) ;  /* 0xffffff8000947947 */ /* 0x000fea000383ffff */
.L_x_27:
[----:B--2---:R-:W-:-:S07]  /*9880*/  MOV R0, UR6 ;  /* 0x0000000600007c02 */ /* 0x004fce0008000f00 */
.L_x_152:
[----:B--2---:R2:W3:Y:S02]  /*9890*/  SYNCS.PHASECHK.TRANS64.TRYWAIT P0, [R0+URZ+0x10], R3 ;  /* 0x00001003000075a7 */ /* 0x0044e400080011ff */
[----:B---3--:R-:W-:Y:S05]  /*98a0*/  @!P0 NANOSLEEP.SYNCS 0x989680 ;  /* 0x009896800000895d */ /* 0x008fea0003900000 */
[----:B------:R-:W3:Y:S02]  /*98b0*/  @!P0 SYNCS.PHASECHK.TRANS64 P0, [R0+URZ+0x10], R3 ;  /* 0x00001003000085a7 */ /* 0x000ee400080010ff */
[----:B---3--:R-:W-:Y:S05]  /*98c0*/  @!P0 BRA `(.L_x_152) ;  /* 0xfffffffc00f08947 */ /* 0x008fea000383ffff */
[----:B------:R-:W-:Y:S05]  /*98d0*/  BRA `(.L_x_26) ;  /* 0xffffff8000ec7947 */ /* 0x000fea000383ffff */
.L_x_36:
[----:B-1----:R-:W-:-:S07]  /*98e0*/  MOV R0, UR6 ;  /* 0x0000000600007c02 */ /* 0x002fce0008000f00 */
.L_x_153:
[----:B-1----:R1:W2:Y:S02]  /*98f0*/  SYNCS.PHASECHK.TRANS64.TRYWAIT P0, [R0+URZ+0x10], R3 ;  /* 0x00001003000075a7 */ /* 0x0022a400080011ff */
[----:B--2---:R-:W-:Y:S05]  /*9900*/  @!P0 NANOSLEEP.SYNCS 0x989680 ;  /* 0x009896800000895d */ /* 0x004fea0003900000 */
[----:B------:R-:W2:Y:S02]  /*9910*/  @!P0 SYNCS.PHASECHK.TRANS64 P0, [R0+URZ+0x10], R3 ;  /* 0x00001003000085a7 */ /* 0x000ea400080010ff */
[----:B--2---:R-:W-:Y:S05]  /*9920*/  @!P0 BRA `(.L_x_153) ;  /* 0xfffffffc00f08947 */ /* 0x004fea000383ffff */
[----:B------:R-:W-:Y:S05]  /*9930*/  BRA `(.L_x_35) ;  /* 0xffffff88004c7947 */ /* 0x000fea000383ffff */
.L_x_43:
[----:B-1----:R1:W4:Y:S02]  /*9940*/  SYNCS.PHASECHK.TRANS64.TRYWAIT P0, [R3+URZ+0x70], R0 ;  /* 0x00007000030075a7 */ /* 0x00232400080011ff */
[----:B----4-:R-:W-:Y:S05]  /*9950*/  @!P0 NANOSLEEP.SYNCS 0x989680 ;  /* 0x009896800000895d */ /* 0x010fea0003900000 */
[----:B------:R-:W4:Y:S02]  /*9960*/  @!P0 SYNCS.PHASECHK.TRANS64 P0, [R3+URZ+0x70], R0 ;  /* 0x00007000030085a7 */ /* 0x000f2400080010ff */
[----:B----4-:R-:W-:Y:S05]  /*9970*/  @!P0 BRA `(.L_x_43) ;  /* 0xfffffffc00f08947 */ /* 0x010fea000383ffff */
[----:B------:R-:W-:Y:S05]  /*9980*/  BRA `(.L_x_154) ;  /* 0xffffff8c008c7947 */ /* 0x000fea000383ffff */
.L_x_47:
[----:B------:R-:W-:-:S07]  /*9990*/  MOV R0, UR4 ;  /* 0x0000000400007c02 */ /* 0x000fce0008000f00 */
.L_x_155:
[----:B-1----:R1:W2:Y:S02]  /*99a0*/  SYNCS.PHASECHK.TRANS64.TRYWAIT P0, [R0+URZ], R2 ;  /* 0x00000002000075a7 */ /* 0x0022a400080011ff */
[----:B--2---:R-:W-:Y:S05]  /*99b0*/  @!P0 NANOSLEEP.SYNCS 0x989680 ;  /* 0x009896800000895d */ /* 0x004fea0003900000 */
[----:B------:R-:W2:Y:S02]  /*99c0*/  @!P0 SYNCS.PHASECHK.TRANS64 P0, [R0+URZ], R2 ;  /* 0x00000002000085a7 */ /* 0x000ea400080010ff */
[----:B--2---:R-:W-:Y:S05]  /*99d0*/  @!P0 BRA `(.L_x_155) ;  /* 0xfffffffc00f08947 */ /* 0x004fea000383ffff */
[----:B------:R-:W-:Y:S05]  /*99e0*/  BRA `(.L_x_156) ;  /* 0xffffff9400387947 */ /* 0x000fea000383ffff */
.L_x_50:
[----:B--2---:R2:W3:Y:S02]  /*99f0*/  SYNCS.PHASECHK.TRANS64.TRYWAIT P0, [R0+URZ+0xd0], R8 ;  /* 0x0000d008000075a7 */ /* 0x0044e400080011ff */
[----:B---3--:R-:W-:Y:S05]  /*9a00*/  @!P0 NANOSLEEP.SYNCS 0x989680 ;  /* 0x009896800000895d */ /* 0x008fea0003900000 */
[----:B------:R-:W3:Y:S02]  /*9a10*/  @!P0 SYNCS.PHASECHK.TRANS64 P0, [R0+URZ+0xd0], R8 ;  /* 0x0000d008000085a7 */ /* 0x000ee400080010ff */
[----:B---3--:R-:W-:Y:S05]  /*9a20*/  @!P0 BRA `(.L_x_50) ;  /* 0xfffffffc00f08947 */ /* 0x008fea000383ffff */
[----:B------:R-:W-:Y:S05]  /*9a30*/  BRA `(.L_x_157) ;  /* 0xffffff9400987947 */ /* 0x000fea000383ffff */
.L_x_51:
[----:B------:R-:W-:-:S07]  /*9a40*/  MOV R0, UR4 ;  /* 0x0000000400007c02 */ /* 0x000fce0008000f00 */
.L_x_158:
[----:B--2---:R2:W3:Y:S02]  /*9a50*/  SYNCS.PHASECHK.TRANS64.TRYWAIT P0, [R0+URZ+0x80], R9 ;  /* 0x00008009000075a7 */ /* 0x0044e400080011ff */
[----:B---3--:R-:W-:Y:S05]  /*9a60*/  @!P0 NANOSLEEP.SYNCS 0x989680 ;  /* 0x009896800000895d */ /* 0x008fea0003900000 */
[----:B------:R-:W3:Y:S02]  /*9a70*/  @!P0 SYNCS.PHASECHK.TRANS64 P0, [R0+URZ+0x80], R9 ;  /* 0x00008009000085a7 */ /* 0x000ee400080010ff */
[----:B---3--:R-:W-:Y:S05]  /*9a80*/  @!P0 BRA `(.L_x_158) ;  /* 0xfffffffc00f08947 */ /* 0x008fea000383ffff */
[----:B------:R-:W-:Y:S05]  /*9a90*/  BRA `(.L_x_159) ;  /* 0xffffff9400a87947 */ /* 0x000fea000383ffff */
.L_x_52:
[----:B--2---:R2:W3:Y:S02]  /*9aa0*/  SYNCS.PHASECHK.TRANS64.TRYWAIT P1, [R0+URZ+0x70], R8 ;  /* 0x00007008000075a7 */ /* 0x0044e400080211ff */
[----:B---3--:R-:W-:Y:S05]  /*9ab0*/  @!P1 NANOSLEEP.SYNCS 0x989680 ;  /* 0x009896800000995d */ /* 0x008fea0003900000 */
[----:B------:R-:W3:Y:S02]  /*9ac0*/  @!P1 SYNCS.PHASECHK.TRANS64 P1, [R0+URZ+0x70], R8 ;  /* 0x00007008000095a7 */ /* 0x000ee400080210ff */
[----:B---3--:R-:W-:Y:S05]  /*9ad0*/  @!P1 BRA `(.L_x_52) ;  /* 0xfffffffc00f09947 */ /* 0x008fea000383ffff */
[----:B------:R-:W-:Y:S05]  /*9ae0*/  BRA `(.L_x_160) ;  /* 0xffffff9400d87947 */ /* 0x000fea000383ffff */
.L_x_55:
[----:B------:R-:W-:-:S07]  /*9af0*/  MOV R0, UR4 ;  /* 0x0000000400007c02 */ /* 0x000fce0008000f00 */
.L_x_161:
[----:B--2---:R2:W3:Y:S02]  /*9b00*/  SYNCS.PHASECHK.TRANS64.TRYWAIT P0, [R0+URZ+0x80], R2 ;  /* 0x00008002000075a7 */ /* 0x0044e400080011ff */
[----:B---3--:R-:W-:Y:S05]  /*9b10*/  @!P0 NANOSLEEP.SYNCS 0x989680 ;  /* 0x009896800000895d */ /* 0x008fea0003900000 */
[----:B------:R-:W3:Y:S02]  /*9b20*/  @!P0 SYNCS.PHASECHK.TRANS64 P0, [R0+URZ+0x80], R2 ;  /* 0x00008002000085a7 */ /* 0x000ee400080010ff */
[----:B---3--:R-:W-:Y:S05]  /*9b30*/  @!P0 BRA `(.L_x_161) ;  /* 0xfffffffc00f08947 */ /* 0x008fea000383ffff */
[----:B------:R-:W-:Y:S05]  /*9b40*/  BRA `(.L_x_54) ;  /* 0xffffff98002c7947 */ /* 0x000fea000383ffff */
.L_x_64:
[----:B--2---:R-:W-:-:S04]  /*9b50*/  MOV R7, UR5 ;  /* 0x0000000500077c02 */ /* 0x004fc80008000f00 */
[----:B------:R2:W3:Y:S03]  /*9b60*/  SYNCS.PHASECHK.TRANS64.TRYWAIT P0, [R7+URZ+0x8], R8 ;  /* 0x00000808070075a7 */ /* 0x0004e600080011ff */
[----:B---3--:R-:W-:Y:S05]  /*9b70*/  @!P0 NANOSLEEP.SYNCS 0x989680 ;  /* 0x009896800000895d */ /* 0x008fea0003900000 */
[----:B------:R-:W3:Y:S02]  /*9b80*/  @!P0 SYNCS.PHASECHK.TRANS64 P0, [R7+URZ+0x8], R8 ;  /* 0x00000808070085a7 */ /* 0x000ee400080010ff */
[----:B---3--:R-:W-:Y:S05]  /*9b90*/  @!P0 BRA `(.L_x_64) ;  /* 0xfffffffc00ec8947 */ /* 0x008fea000383ffff */
[----:B------:R-:W-:Y:S05]  /*9ba0*/  BRA `(.L_x_63) ;  /* 0xffffff9800e87947 */ /* 0x000fea000383ffff */
.L_x_66:
[----:B------:R-:W-:Y:S01]  /*9bb0*/  BSSY B0, `(.L_x_162) ;  /* 0x0000006000007945 */ /* 0x000fe20003800000 */
[----:B------:R-:W-:-:S07]  /*9bc0*/  MOV R15, 0xffffffff ;  /* 0xffffffff000f7802 */ /* 0x000fce0000000f00 */
[----:B-12--5:R-:W-:Y:S05]  /*9bd0*/  WARPSYNC.COLLECTIVE R15, `(.L_x_163) ;  /* 0x000000000f0c7348 */ /* 0x026fea0003c00000 */
[----:B------:R-:W-:Y:S02]  /*9be0*/  ELECT P6, UR79, PT ;  /* 0x00000000004f782f */ /* 0x000fe400038c0000 */
[----:B------:R-:W-:Y:S01]  /*9bf0*/  MOV R14, UR79 ;  /* 0x0000004f000e7c02 */ /* 0x000fe20008000f00 */
[----:B-12--5:R-:W-:Y:S10]  /*9c00*/  ENDCOLLECTIVE ;  /* 0x000000000000791b */ /* 0x026ff40003800000 */
.L_x_163:
[----:B------:R-:W-:Y:S05]  /*9c10*/  BSYNC B0 ;  /* 0x0000000000007941 */ /* 0x000fea0003800000 */
.L_x_162:
[----:B------:R-:W-:Y:S01]  /*9c20*/  PLOP3.LUT P0, PT, P6, PT, PT, 0x80, 0x8 ;  /* 0x000000000008781c */ /* 0x000fe2000370f070 */
[----:B------:R-:W-:-:S12]  /*9c30*/  BRA `(.L_x_164) ;  /* 0xffffff9c00187947 */ /* 0x000fd8000383ffff */
.L_x_68:
[----:B--2---:R-:W-:-:S04]  /*9c40*/  MOV R5, UR5 ;  /* 0x0000000500057c02 */ /* 0x004fc80008000f00 */
[----:B------:R2:W3:Y:S03]  /*9c50*/  SYNCS.PHASECHK.TRANS64.TRYWAIT P0, [R5+URZ+0x8], R6 ;  /* 0x00000806050075a7 */ /* 0x0004e600080011ff */
[----:B---3--:R-:W-:Y:S05]  /*9c60*/  @!P0 NANOSLEEP.SYNCS 0x989680 ;  /* 0x009896800000895d */ /* 0x008fea0003900000 */
[----:B------:R-:W3:Y:S02]  /*9c70*/  @!P0 SYNCS.PHASECHK.TRANS64 P0, [R5+URZ+0x8], R6 ;  /* 0x00000806050085a7 */ /* 0x000ee400080010ff */
[----:B---3--:R-:W-:Y:S05]  /*9c80*/  @!P0 BRA `(.L_x_68) ;  /* 0xfffffffc00ec8947 */ /* 0x008fea000383ffff */
[----:B------:R-:W-:Y:S05]  /*9c90*/  BRA `(.L_x_67) ;  /* 0xffffff9c001c7947 */ /* 0x000fea000383ffff */
.L_x_69:
[----:B-1----:R1:W2:Y:S02]  /*9ca0*/  SYNCS.PHASECHK.TRANS64.TRYWAIT P0, [R3+URZ+0x70], R4 ;  /* 0x00007004030075a7 */ /* 0x0022a400080011ff */
[----:B--2---:R-:W-:Y:S05]  /*9cb0*/  @!P0 NANOSLEEP.SYNCS 0x989680 ;  /* 0x009896800000895d */ /* 0x004fea0003900000 */
[----:B------:R-:W2:Y:S02]  /*9cc0*/  @!P0 SYNCS.PHASECHK.TRANS64 P0, [R3+URZ+0x70], R4 ;  /* 0x00007004030085a7 */ /* 0x000ea400080010ff */
[----:B--2---:R-:W-:Y:S05]  /*9cd0*/  @!P0 BRA `(.L_x_69) ;  /* 0xfffffffc00f08947 */ /* 0x004fea000383ffff */
[----:B------:R-:W-:Y:S05]  /*9ce0*/  BRA `(.L_x_165) ;  /* 0xffffffa0002c7947 */ /* 0x000fea000383ffff */
.L_x_71:
[----:B------:R-:W-:-:S13]  /*9cf0*/  R2UR UR4, R4 ;  /* 0x00000000040472ca */ /* 0x000fda00000e0000 */
[----:B------:R-:W-:-:S07]  /*9d00*/  MOV R3, UR4 ;  /* 0x0000000400037c02 */ /* 0x000fce0008000f00 */
.L_x_166:
[----:B-1----:R1:W2:Y:S02]  /*9d10*/  SYNCS.PHASECHK.TRANS64.TRYWAIT P0, [R3+URZ+0xb0], R5 ;  /* 0x0000b005030075a7 */ /* 0x0022a400080011ff */
[----:B--2---:R-:W-:Y:S05]  /*9d20*/  @!P0 NANOSLEEP.SYNCS 0x989680 ;  /* 0x009896800000895d */ /* 0x004fea0003900000 */
[----:B------:R-:W2:Y:S02]  /*9d30*/  @!P0 SYNCS.PHASECHK.TRANS64 P0, [R3+URZ+0xb0], R5 ;  /* 0x0000b005030085a7 */ /* 0x000ea400080010ff */
[----:B--2---:R-:W-:Y:S05]  /*9d40*/  @!P0 BRA `(.L_x_166) ;  /* 0xfffffffc00f08947 */ /* 0x004fea000383ffff */
[----:B------:R-:W-:Y:S05]  /*9d50*/  BRA `(.L_x_167) ;  /* 0xffffffa000807947 */ /* 0x000fea000383ffff */
.L_x_74:
[----:B------:R-:W-:Y:S07]  /*9d60*/  MOV R3, UR5 ;  /* 0x0000000500037c02 */ /* 0x000fee0008000f00 */
.L_x_168:
[----:B-1----:R1:W2:Y:S02]  /*9d70*/  SYNCS.PHASECHK.TRANS64.TRYWAIT P0, [R3+URZ], R5 ;  /* 0x00000005030075a7 */ /* 0x0022a400080011ff */
[----:B--2---:R-:W-:Y:S05]  /*9d80*/  @!P0 NANOSLEEP.SYNCS 0x989680 ;  /* 0x009896800000895d */ /* 0x004fea0003900000 */
[----:B------:R-:W2:Y:S02]  /*9d90*/  @!P0 SYNCS.PHASECHK.TRANS64 P0, [R3+URZ], R5 ;  /* 0x00000005030085a7 */ /* 0x000ea400080010ff */
[----:B--2---:R-:W-:Y:S05]  /*9da0*/  @!P0 BRA `(.L_x_168) ;  /* 0xfffffffc00f08947 */ /* 0x004fea000383ffff */
[----:B------:R-:W-:Y:S05]  /*9db0*/  BRA `(.L_x_73) ;  /* 0xffffffa000987947 */ /* 0x000fea000383ffff */
.L_x_78:
[----:B-1----:R-:W-:-:S07]  /*9dc0*/  MOV R2, UR4 ;  /* 0x0000000400027c02 */ /* 0x002fce0008000f00 */
.L_x_169:
[----:B-1----:R1:W2:Y:S02]  /*9dd0*/  SYNCS.PHASECHK.TRANS64.TRYWAIT P0, [R2+URZ], R3 ;  /* 0x00000003020075a7 */ /* 0x0022a400080011ff */
[----:B--2---:R-:W-:Y:S05]  /*9de0*/  @!P0 NANOSLEEP.SYNCS 0x989680 ;  /* 0x009896800000895d */ /* 0x004fea0003900000 */
[----:B------:R-:W2:Y:S02]  /*9df0*/  @!P0 SYNCS.PHASECHK.TRANS64 P0, [R2+URZ], R3 ;  /* 0x00000003020085a7 */ /* 0x000ea400080010ff */
[----:B--2---:R-:W-:Y:S05]  /*9e00*/  @!P0 BRA `(.L_x_169) ;  /* 0xfffffffc00f08947 */ /* 0x004fea000383ffff */
[----:B------:R-:W-:Y:S05]  /*9e10*/  BRA `(.L_x_170) ;  /* 0xffffffa800b07947 */ /* 0x000fea000383ffff */
.L_x_79:
[----:B------:R-:W-:-:S07]  /*9e20*/  MOV R2, UR5 ;  /* 0x0000000500027c02 */ /* 0x000fce0008000f00 */
.L_x_171:
[----:B-1----:R1:W2:Y:S02]  /*9e30*/  SYNCS.PHASECHK.TRANS64.TRYWAIT P0, [R2+URZ], R4 ;  /* 0x00000004020075a7 */ /* 0x0022a400080011ff */
[----:B--2---:R-:W-:Y:S05]  /*9e40*/  @!P0 NANOSLEEP.SYNCS 0x989680 ;  /* 0x009896800000895d */ /* 0x004fea0003900000 */
[----:B------:R-:W2:Y:S02]  /*9e50*/  @!P0 SYNCS.PHASECHK.TRANS64 P0, [R2+URZ], R4 ;  /* 0x00000004020085a7 */ /* 0x000ea400080010ff */
[----:B--2---:R-:W-:Y:S05]  /*9e60*/  @!P0 BRA `(.L_x_171) ;  /* 0xfffffffc00f08947 */ /* 0x004fea000383ffff */
[----:B------:R-:W-:Y:S05]  /*9e70*/  BRA `(.L_x_172) ;  /* 0xffffffa800c07947 */ /* 0x000fea000383ffff */
.L_x_80:
[----:B------:R-:W-:-:S07]  /*9e80*/  MOV R2, UR5 ;  /* 0x0000000500027c02 */ /* 0x000fce0008000f00 */
.L_x_173:
[----:B-1----:R1:W2:Y:S02]  /*9e90*/  SYNCS.PHASECHK.TRANS64.TRYWAIT P0, [R2+URZ], R4 ;  /* 0x00000004020075a7 */ /* 0x0022a400080011ff */
[----:B--2---:R-:W-:Y:S05]  /*9ea0*/  @!P0 NANOSLEEP.SYNCS 0x989680 ;  /* 0x009896800000895d */ /* 0x004fea0003900000 */
[----:B------:R-:W2:Y:S02]  /*9eb0*/  @!P0 SYNCS.PHASECHK.TRANS64 P0, [R2+URZ], R4 ;  /* 0x00000004020085a7 */ /* 0x000ea400080010ff */
[----:B--2---:R-:W-:Y:S05]  /*9ec0*/  @!P0 BRA `(.L_x_173) ;  /* 0xfffffffc00f08947 */ /* 0x004fea000383ffff */
[----:B------:R-:W-:Y:S05]  /*9ed0*/  BRA `(.L_x_174) ;  /* 0xffffffa800cc7947 */ /* 0x000fea000383ffff */
.L_x_83:
[----:B------:R-:W-:-:S07]  /*9ee0*/  MOV R2, UR62 ;  /* 0x0000003e00027c02 */ /* 0x000fce0008000f00 */
.L_x_175:
[----:B-1----:R1:W2:Y:S02]  /*9ef0*/  SYNCS.PHASECHK.TRANS64.TRYWAIT P1, [R2+URZ+0xf0], R3 ;  /* 0x0000f003020075a7 */ /* 0x0022a400080211ff */
[----:B--2---:R-:W-:Y:S05]  /*9f00*/  @!P1 NANOSLEEP.SYNCS 0x989680 ;  /* 0x009896800000995d */ /* 0x004fea0003900000 */
[----:B------:R-:W2:Y:S02]  /*9f10*/  @!P1 SYNCS.PHASECHK.TRANS64 P1, [R2+URZ+0xf0], R3 ;  /* 0x0000f003020095a7 */ /* 0x000ea400080210ff */
[----:B--2---:R-:W-:Y:S05]  /*9f20*/  @!P1 BRA `(.L_x_175) ;  /* 0xfffffffc00f09947 */ /* 0x004fea000383ffff */
[----:B------:R-:W-:Y:S05]  /*9f30*/  BRA `(.L_x_176) ;  /* 0xffffffac001c7947 */ /* 0x000fea000383ffff */
.L_x_88:
[----:B---3--:R3:W4:Y:S02]  /*9f40*/  SYNCS.PHASECHK.TRANS64.TRYWAIT P0, [R12+URZ+0x70], R0 ;  /* 0x000070000c0075a7 */ /* 0x00872400080011ff */
[----:B----4-:R-:W-:Y:S05]  /*9f50*/  @!P0 NANOSLEEP.SYNCS 0x989680 ;  /* 0x009896800000895d */ /* 0x010fea0003900000 */
[----:B------:R-:W4:Y:S02]  /*9f60*/  @!P0 SYNCS.PHASECHK.TRANS64 P0, [R12+URZ+0x70], R0 ;  /* 0x000070000c0085a7 */ /* 0x000f2400080010ff */
[----:B----4-:R-:W-:Y:S05]  /*9f70*/  @!P0 BRA `(.L_x_88) ;  /* 0xfffffffc00f08947 */ /* 0x010fea000383ffff */
[----:B------:R-:W-:Y:S05]  /*9f80*/  BRA `(.L_x_177) ;  /* 0xffffffb0004c7947 */ /* 0x000fea000383ffff */
.L_x_91:
[----:B-1----:R-:W-:Y:S07]  /*9f90*/  MOV R0, UR21 ;  /* 0x0000001500007c02 */ /* 0x002fee0008000f00 */
.L_x_178:
[----:B-1----:R1:W3:Y:S02]  /*9fa0*/  SYNCS.PHASECHK.TRANS64.TRYWAIT P2, [R0+URZ+0x68], R6 ;  /* 0x00006806000075a7 */ /* 0x0022e400080411ff */
[----:B---3--:R-:W-:Y:S05]  /*9fb0*/  @!P2 NANOSLEEP.SYNCS 0x989680 ;  /* 0x009896800000a95d */ /* 0x008fea0003900000 */
[----:B------:R-:W3:Y:S02]  /*9fc0*/  @!P2 SYNCS.PHASECHK.TRANS64 P2, [R0+URZ+0x68], R6 ;  /* 0x000068060000a5a7 */ /* 0x000ee400080410ff */
[----:B---3--:R-:W-:Y:S05]  /*9fd0*/  @!P2 BRA `(.L_x_178) ;  /* 0xfffffffc00f0a947 */ /* 0x008fea000383ffff */
[----:B------:R-:W-:Y:S05]  /*9fe0*/  BRA `(.L_x_90) ;  /* 0xffffffb400b47947 */ /* 0x000fea000383ffff */
.L_x_94:
[----:B------:R-:W-:Y:S07]  /*9ff0*/  MOV R0, UR21 ;  /* 0x0000001500007c02 */ /* 0x000fee0008000f00 */
.L_x_179:
[----:B-1----:R1:W3:Y:S02]  /*a000*/  SYNCS.PHASECHK.TRANS64.TRYWAIT P0, [R0+URZ+0x40], R9 ;  /* 0x00004009000075a7 */ /* 0x0022e400080011ff */
[----:B---3--:R-:W-:Y:S05]  /*a010*/  @!P0 NANOSLEEP.SYNCS 0x989680 ;  /* 0x009896800000895d */ /* 0x008fea0003900000 */
[----:B------:R-:W3:Y:S02]  /*a020*/  @!P0 SYNCS.PHASECHK.TRANS64 P0, [R0+URZ+0x40], R9 ;  /* 0x00004009000085a7 */ /* 0x000ee400080010ff */
[----:B---3--:R-:W-:Y:S05]  /*a030*/  @!P0 BRA `(.L_x_179) ;  /* 0xfffffffc00f08947 */ /* 0x008fea000383ffff */
[----:B------:R-:W-:Y:S05]  /*a040*/  BRA `(.L_x_180) ;  /* 0xffffffb800107947 */ /* 0x000fea000383ffff */
.L_x_95:
[----:B------:R-:W-:Y:S07]  /*a050*/  MOV R0, UR21 ;  /* 0x0000001500007c02 */ /* 0x000fee0008000f00 */
.L_x_181:
[----:B-1----:R1:W3:Y:S02]  /*a060*/  SYNCS.PHASECHK.TRANS64.TRYWAIT P0, [R0+URZ+0x48], R9 ;  /* 0x00004809000075a7 */ /* 0x0022e400080011ff */
[----:B---3--:R-:W-:Y:S05]  /*a070*/  @!P0 NANOSLEEP.SYNCS 0x989680 ;  /* 0x009896800000895d */ /* 0x008fea0003900000 */
[----:B------:R-:W3:Y:S02]  /*a080*/  @!P0 SYNCS.PHASECHK.TRANS64 P0, [R0+URZ+0x48], R9 ;  /* 0x00004809000085a7 */ /* 0x000ee400080010ff */
[----:B---3--:R-:W-:Y:S05]  /*a090*/  @!P0 BRA `(.L_x_181) ;  /* 0xfffffffc00f08947 */ /* 0x008fea000383ffff */
[----:B------:R-:W-:Y:S05]  /*a0a0*/  BRA `(.L_x_182) ;  /* 0xffffffb800507947 */ /* 0x000fea000383ffff */
.L_x_96:
[----:B------:R-:W-:Y:S07]  /*a0b0*/  MOV R0, UR21 ;  /* 0x0000001500007c02 */ /* 0x000fee0008000f00 */
.L_x_183:
[----:B-1----:R1:W3:Y:S02]  /*a0c0*/  SYNCS.PHASECHK.TRANS64.TRYWAIT P0, [R0+URZ+0x50], R9 ;  /* 0x00005009000075a7 */ /* 0x0022e400080011ff */
[----:B---3--:R-:W-:Y:S05]  /*a0d0*/  @!P0 NANOSLEEP.SYNCS 0x989680 ;  /* 0x009896800000895d */ /* 0x008fea0003900000 */
[----:B------:R-:W3:Y:S02]  /*a0e0*/  @!P0 SYNCS.PHASECHK.TRANS64 P0, [R0+URZ+0x50], R9 ;  /* 0x00005009000085a7 */ /* 0x000ee400080010ff */
[----:B---3--:R-:W-:Y:S05]  /*a0f0*/  @!P0 BRA `(.L_x_183) ;  /* 0xfffffffc00f08947 */ /* 0x008fea000383ffff */
[----:B------:R-:W-:Y:S05]  /*a100*/  BRA `(.L_x_184) ;  /* 0xffffffb800987947 */ /* 0x000fea000383ffff */
.L_x_97:
[----:B------:R-:W-:Y:S07]  /*a110*/  MOV R0, UR21 ;  /* 0x0000001500007c02 */ /* 0x000fee0008000f00 */
.L_x_185:
[----:B-1----:R1:W3:Y:S02]  /*a120*/  SYNCS.PHASECHK.TRANS64.TRYWAIT P0, [R0+URZ+0x58], R9 ;  /* 0x00005809000075a7 */ /* 0x0022e400080011ff */
[----:B---3--:R-:W-:Y:S05]  /*a130*/  @!P0 NANOSLEEP.SYNCS 0x989680 ;  /* 0x009896800000895d */ /* 0x008fea0003900000 */
[----:B------:R-:W3:Y:S02]  /*a140*/  @!P0 SYNCS.PHASECHK.TRANS64 P0, [R0+URZ+0x58], R9 ;  /* 0x00005809000085a7 */ /* 0x000ee400080010ff */
[----:B---3--:R-:W-:Y:S05]  /*a150*/  @!P0 BRA `(.L_x_185) ;  /* 0xfffffffc00f08947 */ /* 0x008fea000383ffff */
[----:B------:R-:W-:Y:S05]  /*a160*/  BRA `(.L_x_186) ;  /* 0xffffffb800dc7947 */ /* 0x000fea000383ffff */
.L_x_99:
[----:B------:R-:W-:-:S07]  /*a170*/  MOV R0, UR21 ;  /* 0x0000001500007c02 */ /* 0x000fce0008000f00 */
.L_x_187:
[----:B-1----:R1:W4:Y:S02]  /*a180*/  SYNCS.PHASECHK.TRANS64.TRYWAIT P0, [R0+URZ+0x40], R2 ;  /* 0x00004002000075a7 */ /* 0x00232400080011ff */
[----:B----4-:R-:W-:Y:S05]  /*a190*/  @!P0 NANOSLEEP.SYNCS 0x989680 ;  /* 0x009896800000895d */ /* 0x010fea0003900000 */
[----:B------:R-:W4:Y:S02]  /*a1a0*/  @!P0 SYNCS.PHASECHK.TRANS64 P0, [R0+URZ+0x40], R2 ;  /* 0x00004002000085a7 */ /* 0x000f2400080010ff */
[----:B----4-:R-:W-:Y:S05]  /*a1b0*/  @!P0 BRA `(.L_x_187) ;  /* 0xfffffffc00f08947 */ /* 0x010fea000383ffff */
[----:B------:R-:W-:Y:S05]  /*a1c0*/  BRA `(.L_x_188) ;  /* 0xffffffbc00547947 */ /* 0x000fea000383ffff */
.L_x_100:
[----:B-1----:R-:W-:-:S07]  /*a1d0*/  MOV R0, UR21 ;  /* 0x0000001500007c02 */ /* 0x002fce0008000f00 */
.L_x_189:
[----:B-1----:R1:W4:Y:S02]  /*a1e0*/  SYNCS.PHASECHK.TRANS64.TRYWAIT P0, [R0+URZ+0x48], R2 ;  /* 0x00004802000075a7 */ /* 0x00232400080011ff */
[----:B----4-:R-:W-:Y:S05]  /*a1f0*/  @!P0 NANOSLEEP.SYNCS 0x989680 ;  /* 0x009896800000895d */ /* 0x010fea0003900000 */
[----:B------:R-:W4:Y:S02]  /*a200*/  @!P0 SYNCS.PHASECHK.TRANS64 P0, [R0+URZ+0x48], R2 ;  /* 0x00004802000085a7 */ /* 0x000f2400080010ff */
[----:B----4-:R-:W-:Y:S05]  /*a210*/  @!P0 BRA `(.L_x_189) ;  /* 0xfffffffc00f08947 */ /* 0x010fea000383ffff */
[----:B------:R-:W-:Y:S05]  /*a220*/  BRA `(.L_x_190) ;  /* 0xffffffbc00447947 */ /* 0x000fea000383ffff */
.L_x_101:
[----:B-1----:R-:W-:-:S07]  /*a230*/  MOV R0, UR21 ;  /* 0x0000001500007c02 */ /* 0x002fce0008000f00 */
.L_x_191:
[----:B-1----:R1:W4:Y:S02]  /*a240*/  SYNCS.PHASECHK.TRANS64.TRYWAIT P0, [R0+URZ+0x50], R2 ;  /* 0x00005002000075a7 */ /* 0x00232400080011ff */
[----:B----4-:R-:W-:Y:S05]  /*a250*/  @!P0 NANOSLEEP.SYNCS 0x989680 ;  /* 0x009896800000895d */ /* 0x010fea0003900000 */
[----:B------:R-:W4:Y:S02]  /*a260*/  @!P0 SYNCS.PHASECHK.TRANS64 P0, [R0+URZ+0x50], R2 ;  /* 0x00005002000085a7 */ /* 0x000f2400080010ff */
[----:B----4-:R-:W-:Y:S05]  /*a270*/  @!P0 BRA `(.L_x_191) ;  /* 0xfffffffc00f08947 */ /* 0x010fea000383ffff */
[----:B------:R-:W-:Y:S05]  /*a280*/  BRA `(.L_x_192) ;  /* 0xffffffbc00347947 */ /* 0x000fea000383ffff */
.L_x_103:
[----:B--2---:R2:W3:Y:S02]  /*a290*/  SYNCS.PHASECHK.TRANS64.TRYWAIT P0, [R3+URZ+0x70], R0 ;  /* 0x00007000030075a7 */ /* 0x0044e400080011ff */
[----:B---3--:R-:W-:Y:S05]  /*a2a0*/  @!P0 NANOSLEEP.SYNCS 0x989680 ;  /* 0x009896800000895d */ /* 0x008fea0003900000 */
[----:B------:R-:W3:Y:S02]  /*a2b0*/  @!P0 SYNCS.PHASECHK.TRANS64 P0, [R3+URZ+0x70], R0 ;  /* 0x00007000030085a7 */ /* 0x000ee400080010ff */
[----:B---3--:R-:W-:Y:S05]  /*a2c0*/  @!P0 BRA `(.L_x_103) ;  /* 0xfffffffc00f08947 */ /* 0x008fea000383ffff */
[----:B------:R-:W-:Y:S05]  /*a2d0*/  BRA `(.L_x_193) ;  /* 0xffffffbc00f47947 */ /* 0x000fea000383ffff */
.L_x_114:
[----:B-1----:R-:W-:Y:S04]  /*a2e0*/  MOV R2, UR43 ;  /* 0x0000002b00027c02 */ /* 0x002fe80008000f00 */
[----:B------:R1:W2:Y:S03]  /*a2f0*/  SYNCS.PHASECHK.TRANS64.TRYWAIT P0, [R2+URZ+0x20], R3 ;  /* 0x00002003020075a7 */ /* 0x0002a600080011ff */
[----:B--2---:R-:W-:Y:S05]  /*a300*/  @!P0 NANOSLEEP.SYNCS 0x989680 ;  /* 0x009896800000895d */ /* 0x004fea0003900000 */
[----:B------:R-:W2:Y:S02]  /*a310*/  @!P0 SYNCS.PHASECHK.TRANS64 P0, [R2+URZ+0x20], R3 ;  /* 0x00002003020085a7 */ /* 0x000ea400080010ff */
[----:B--2---:R-:W-:Y:S05]  /*a320*/  @!P0 BRA `(.L_x_114) ;  /* 0xfffffffc00ec8947 */ /* 0x004fea000383ffff */
[----:B------:R-:W-:Y:S05]  /*a330*/  BRA `(.L_x_113) ;  /* 0xffffffcc00447947 */ /* 0x000fea000383ffff */
.L_x_116:
[----:B-1----:R1:W3:Y:S02]  /*a340*/  SYNCS.PHASECHK.TRANS64.TRYWAIT P1, [R73+URZ+0x90], R0 ;  /* 0x00009000490075a7 */ /* 0x0022e400080211ff */
[----:B---3--:R-:W-:Y:S05]  /*a350*/  @!P1 NANOSLEEP.SYNCS 0x989680 ;  /* 0x009896800000995d */ /* 0x008fea0003900000 */
[----:B------:R-:W3:Y:S02]  /*a360*/  @!P1 SYNCS.PHASECHK.TRANS64 P1, [R73+URZ+0x90], R0 ;  /* 0x00009000490095a7 */ /* 0x000ee400080210ff */
[----:B---3--:R-:W-:Y:S05]  /*a370*/  @!P1 BRA `(.L_x_116) ;  /* 0xfffffffc00f09947 */ /* 0x008fea000383ffff */
[----:B------:R-:W-:Y:S05]  /*a380*/  BRA `(.L_x_115) ;  /* 0xffffffcc006c7947 */ /* 0x000fea000383ffff */
.L_x_125:
[----:B-1----:R1:W3:Y:S02]  /*a390*/  SYNCS.PHASECHK.TRANS64.TRYWAIT P0, [R2+URZ+0x20], R0 ;  /* 0x00002000020075a7 */ /* 0x0022e400080011ff */
[----:B---3--:R-:W-:Y:S05]  /*a3a0*/  @!P0 NANOSLEEP.SYNCS 0x989680 ;  /* 0x009896800000895d */ /* 0x008fea0003900000 */
[----:B------:R-:W3:Y:S02]  /*a3b0*/  @!P0 SYNCS.PHASECHK.TRANS64 P0, [R2+URZ+0x20], R0 ;  /* 0x00002000020085a7 */ /* 0x000ee400080010ff */
[----:B---3--:R-:W-:Y:S05]  /*a3c0*/  @!P0 BRA `(.L_x_125) ;  /* 0xfffffffc00f08947 */ /* 0x008fea000383ffff */
[----:B------:R-:W-:Y:S05]  /*a3d0*/  BRA `(.L_x_124) ;  /* 0xffffffd400887947 */ /* 0x000fea000383ffff */
.L_x_133:
[----:B-1----:R1:W3:Y:S02]  /*a3e0*/  SYNCS.PHASECHK.TRANS64.TRYWAIT P0, [R0+URZ+0x20], R6 ;  /* 0x00002006000075a7 */ /* 0x0022e400080011ff */
[----:B---3--:R-:W-:Y:S05]  /*a3f0*/  @!P0 NANOSLEEP.SYNCS 0x989680 ;  /* 0x009896800000895d */ /* 0x008fea0003900000 */
[----:B------:R-:W3:Y:S02]  /*a400*/  @!P0 SYNCS.PHASECHK.TRANS64 P0, [R0+URZ+0x20], R6 ;  /* 0x00002006000085a7 */ /* 0x000ee400080010ff */
[----:B---3--:R-:W-:Y:S05]  /*a410*/  @!P0 BRA `(.L_x_133) ;  /* 0xfffffffc00f08947 */ /* 0x008fea000383ffff */
[----:B------:R-:W-:Y:S05]  /*a420*/  BRA `(.L_x_132) ;  /* 0xffffffdc00cc7947 */ /* 0x000fea000383ffff */
.L_x_141:
[----:B-1----:R1:W3:Y:S02]  /*a430*/  SYNCS.PHASECHK.TRANS64.TRYWAIT P0, [R0+URZ+0x20], R5 ;  /* 0x00002005000075a7 */ /* 0x0022e400080011ff */
[----:B---3--:R-:W-:Y:S05]  /*a440*/  @!P0 NANOSLEEP.SYNCS 0x989680 ;  /* 0x009896800000895d */ /* 0x008fea0003900000 */
[----:B------:R-:W3:Y:S02]  /*a450*/  @!P0 SYNCS.PHASECHK.TRANS64 P0, [R0+URZ+0x20], R5 ;  /* 0x00002005000085a7 */ /* 0x000ee400080010ff */
[----:B---3--:R-:W-:Y:S05]  /*a460*/  @!P0 BRA `(.L_x_141) ;  /* 0xfffffffc00f08947 */ /* 0x008fea000383ffff */
[----:B------:R-:W-:Y:S05]  /*a470*/  BRA `(.L_x_140) ;  /* 0xffffffe800107947 */ /* 0x000fea000383ffff */
        .weak           $__internal_0_$__cuda_sm10x_tcgen05_guardrail_trap_col_being_dealloced_not_returned_by_alloc
        .type           $__internal_0_$__cuda_sm10x_tcgen05_guardrail_trap_col_being_dealloced_not_returned_by_alloc,@function
        .size           $__internal_0_$__cuda_sm10x_tcgen05_guardrail_trap_col_being_dealloced_not_returned_by_alloc,($__internal_1_$__cuda_sm10x_tcgen05_guardrail_trap_phase_invalid_during_alloc - $__internal_0_$__cuda_sm10x_tcgen05_guardrail_trap_col_being_dealloced_not_returned_by_alloc)
$__internal_0_$__cuda_sm10x_tcgen05_guardrail_trap_col_being_dealloced_not_returned_by_alloc:
[----:B------:R-:W-:Y:S05]  /*a480*/  BPT.TRAP 0x1 ;  /* 0x000000040000795c */ /* 0x000fea0000300000 */
[----:B------:R-:W-:-:S04]  /*a490*/  HFMA2 R3, -RZ, RZ, 0, 0 ;  /* 0x00000000ff037431 */ /* 0x000fc800000001ff */
[----:B------:R-:W-:Y:S05]  /*a4a0*/  RET.REL.NODEC R2 `(_ZN7cutlass13device_kernelINS_4gemm6kernel13GemmUniversalIN4cute5tupleIJiiiiEEENS1_10collective13CollectiveMmaINS1_35MainloopSm100TmaUmmaWarpSpecializedILi2ELi2ELi4ENS5_IJNS4_1CILi2EEENSA_ILi4EEENSA_ILi1EEEEEEEENS5_IJNSA_ILi256EEENSA_ILi64EEENSA_ILi128EEEEEENS_10tfloat32_tENS5_IJlSD_lEEESK_SL_NS4_8TiledMMAINS4_8MMA_AtomIJNS4_23SM100_MMA_TF32_2x1SM_SSISK_SK_fLi256ELi64ELNS4_4UMMA5MajorE0ELSQ_0ELNSP_7ScaleInE0ELSR_0EEEEEENS4_6LayoutINS5_IJSD_SD_SD_EEENS5_IJNSA_ILi0EEESW_SW_EEEEENS5_IJNS4_10UnderscoreESZ_SZ_EEEEENS4_28SM100_TMA_2SM_LOAD_MULTICASTENS4_14ComposedLayoutINS4_7SwizzleILi3ELi4ELi3EEENS4_18smem_ptr_flag_bitsILi32EEENSU_INS5_IJNSA_ILi8EEENSA_ILi32EEEEEENS5_IJS19_SD_EEEEEEEvNS4_8identityENS4_18SM100_TMA_2SM_LOADES1D_vS1E_EENS_8epilogue10collective18CollectiveEpilogueINS1H_23Sm100TmaWarpSpecializedILi4ELi2ELi16ELb1ELb0EEEJNS5_IJSI_SH_SI_EEENS5_IJNSU_ISI_SD_EENSU_INSA_ILi16EEESD_EEEEESK_SL_SK_SL_NS1H_6fusion15FusionCallbacksIS1L_NS1R_17LinearCombinationISK_fSK_fLNS_15FloatRoundStyleE2EEES1M_S1Q_JEEENS4_5SM1004TMEM4LOAD26SM100_TMEM_LOAD_32dp32b16xENS4_13SM90_TMA_LOADENS13_INS14_ILi2ELi4ELi3EEES17_NSU_INS5_IJS18_S1O_EEENS5_IJS1O_SD_EEEEEEENS4_39AutoVectorizingCopyWithAssumedAlignmentILi128EEENS4_14SM90_TMA_STOREES26_S28_S28_EEEvvEEEEvNT_6ParamsE) ;  /* 0xffffff5802d47950 */ /* 0x000fea0003c3ffff */
        .weak           $__internal_1_$__cuda_sm10x_tcgen05_guardrail_trap_phase_invalid_during_alloc
        .type           $__internal_1_$__cuda_sm10x_tcgen05_guardrail_trap_phase_invalid_during_alloc,@function
        .size           $__internal_1_$__cuda_sm10x_tcgen05_guardrail_trap_phase_invalid_during_alloc,($__internal_2_$__cuda_sm10x_tcgen05_guardrail_trap_unallocated_columns_being_dealloced - $__internal_1_$__cuda_sm10x_tcgen05_guardrail_trap_phase_invalid_during_alloc)
$__internal_1_$__cuda_sm10x_tcgen05_guardrail_trap_phase_invalid_during_alloc:
[----:B------:R-:W-:Y:S05]  /*a4b0*/  BPT.TRAP 0x1 ;  /* 0x000000040000795c */ /* 0x000fea0000300000 */
[----:B------:R-:W-:-:S04]  /*a4c0*/  MOV R7, 0x0 ;  /* 0x0000000000077802 */ /* 0x000fc80000000f00 */
[----:B------:R-:W-:Y:S05]  /*a4d0*/  RET.REL.NODEC R6 `(_ZN7cutlass13device_kernelINS_4gemm6kernel13GemmUniversalIN4cute5tupleIJiiiiEEENS1_10collective13CollectiveMmaINS1_35MainloopSm100TmaUmmaWarpSpecializedILi2ELi2ELi4ENS5_IJNS4_1CILi2EEENSA_ILi4EEENSA_ILi1EEEEEEEENS5_IJNSA_ILi256EEENSA_ILi64EEENSA_ILi128EEEEEENS_10tfloat32_tENS5_IJlSD_lEEESK_SL_NS4_8TiledMMAINS4_8MMA_AtomIJNS4_23SM100_MMA_TF32_2x1SM_SSISK_SK_fLi256ELi64ELNS4_4UMMA5MajorE0ELSQ_0ELNSP_7ScaleInE0ELSR_0EEEEEENS4_6LayoutINS5_IJSD_SD_SD_EEENS5_IJNSA_ILi0EEESW_SW_EEEEENS5_IJNS4_10UnderscoreESZ_SZ_EEEEENS4_28SM100_TMA_2SM_LOAD_MULTICASTENS4_14ComposedLayoutINS4_7SwizzleILi3ELi4ELi3EEENS4_18smem_ptr_flag_bitsILi32EEENSU_INS5_IJNSA_ILi8EEENSA_ILi32EEEEEENS5_IJS19_SD_EEEEEEEvNS4_8identityENS4_18SM100_TMA_2SM_LOADES1D_vS1E_EENS_8epilogue10collective18CollectiveEpilogueINS1H_23Sm100TmaWarpSpecializedILi4ELi2ELi16ELb1ELb0EEEJNS5_IJSI_SH_SI_EEENS5_IJNSU_ISI_SD_EENSU_INSA_ILi16EEESD_EEEEESK_SL_SK_SL_NS1H_6fusion15FusionCallbacksIS1L_NS1R_17LinearCombinationISK_fSK_fLNS_15FloatRoundStyleE2EEES1M_S1Q_JEEENS4_5SM1004TMEM4LOAD26SM100_TMEM_LOAD_32dp32b16xENS4_13SM90_TMA_LOADENS13_INS14_ILi2ELi4ELi3EEES17_NSU_INS5_IJS18_S1O_EEENS5_IJS1O_SD_EEEEEEENS4_39AutoVectorizingCopyWithAssumedAlignmentILi128EEENS4_14SM90_TMA_STOREES26_S28_S28_EEEvvEEEEvNT_6ParamsE) ;  /* 0xffffff5806c87950 */ /* 0x000fea0003c3ffff */
        .weak           $__internal_2_$__cuda_sm10x_tcgen05_guardrail_trap_unallocated_columns_being_dealloced
        .type           $__internal_2_$__cuda_sm10x_tcgen05_guardrail_trap_unallocated_columns_being_dealloced,@function
        .size           $__internal_2_$__cuda_sm10x_tcgen05_guardrail_trap_unallocated_columns_being_dealloced,(.L_x_195 - $__internal_2_$__cuda_sm10x_tcgen05_guardrail_trap_unallocated_columns_being_dealloced)
$__internal_2_$__cuda_sm10x_tcgen05_guardrail_trap_unallocated_columns_being_dealloced:
[----:B------:R-:W-:Y:S05]  /*a4e0*/  BPT.TRAP 0x1 ;  /* 0x000000040000795c */ /* 0x000fea0000300000 */
[----:B------:R-:W-:-:S04]  /*a4f0*/  HFMA2 R3, -RZ, RZ, 0, 0 ;  /* 0x00000000ff037431 */ /* 0x000fc800000001ff */
[----:B------:R-:W-:Y:S05]  /*a500*/  RET.REL.NODEC R2 `(_ZN7cutlass13device_kernelINS_4gemm6kernel13GemmUniversalIN4cute5tupleIJiiiiEEENS1_10collective13CollectiveMmaINS1_35MainloopSm100TmaUmmaWarpSpecializedILi2ELi2ELi4ENS5_IJNS4_1CILi2EEENSA_ILi4EEENSA_ILi1EEEEEEEENS5_IJNSA_ILi256EEENSA_ILi64EEENSA_ILi128EEEEEENS_10tfloat32_tENS5_IJlSD_lEEESK_SL_NS4_8TiledMMAINS4_8MMA_AtomIJNS4_23SM100_MMA_TF32_2x1SM_SSISK_SK_fLi256ELi64ELNS4_4UMMA5MajorE0ELSQ_0ELNSP_7ScaleInE0ELSR_0EEEEEENS4_6LayoutINS5_IJSD_SD_SD_EEENS5_IJNSA_ILi0EEESW_SW_EEEEENS5_IJNS4_10UnderscoreESZ_SZ_EEEEENS4_28SM100_TMA_2SM_LOAD_MULTICASTENS4_14ComposedLayoutINS4_7SwizzleILi3ELi4ELi3EEENS4_18smem_ptr_flag_bitsILi32EEENSU_INS5_IJNSA_ILi8EEENSA_ILi32EEEEEENS5_IJS19_SD_EEEEEEEvNS4_8identityENS4_18SM100_TMA_2SM_LOADES1D_vS1E_EENS_8epilogue10collective18CollectiveEpilogueINS1H_23Sm100TmaWarpSpecializedILi4ELi2ELi16ELb1ELb0EEEJNS5_IJSI_SH_SI_EEENS5_IJNSU_ISI_SD_EENSU_INSA_ILi16EEESD_EEEEESK_SL_SK_SL_NS1H_6fusion15FusionCallbacksIS1L_NS1R_17LinearCombinationISK_fSK_fLNS_15FloatRoundStyleE2EEES1M_S1Q_JEEENS4_5SM1004TMEM4LOAD26SM100_TMEM_LOAD_32dp32b16xENS4_13SM90_TMA_LOADENS13_INS14_ILi2ELi4ELi3EEES17_NSU_INS5_IJS18_S1O_EEENS5_IJS1O_SD_EEEEEEENS4_39AutoVectorizingCopyWithAssumedAlignmentILi128EEENS4_14SM90_TMA_STOREES26_S28_S28_EEEvvEEEEvNT_6ParamsE) ;  /* 0xffffff5802bc7950 */ /* 0x000fea0003c3ffff */
.L_x_194:
[----:B------:R-:W-:-:S00]  /*a510*/  BRA `(.L_x_194) ;  /* 0xfffffffc00fc7947 */ /* 0x000fc0000383ffff */
[----:B------:R-:W-:-:S00]  /*a520*/  NOP ;  /* 0x0000000000007918 */ /* 0x000fc00000000000 */
        /* <DEDUP_REMOVED lines=13> */
.L_x_195:


//--------------------- .nv.global.init           --------------------------
	.section	.nv.global.init,"aw",@progbits
.nv.global.init:
	.type		$str$27,@object
	.size		$str$27,($str$28 - $str$27)
$str$27:
        /*0000*/ 	.byte	0x28, 0x61, 0x64, 0x64, 0x72, 0x65, 0x73, 0x73, 0x20, 0x26, 0x20, 0x6d, 0x61, 0x73, 0x6b, 0x29
        /*0010*/ 	.byte	0x20, 0x3d, 0x3d, 0x20, 0x30, 0x00
	.type		$str$28,@object
	.size		$str$28,($str$26 - $str$28)
$str$28:
        /*0016*/ 	.byte	0x2f, 0x74, 0x6d, 0x70, 0x2f, 0x63, 0x75, 0x74, 0x6c, 0x61, 0x73, 0x73, 0x5f, 0x73, 0x77, 0x65
        /*0026*/ 	.byte	0x65, 0x70, 0x5f, 0x73, 0x72, 0x63, 0x2f, 0x69, 0x6e, 0x63, 0x6c, 0x75, 0x64, 0x65, 0x2f, 0x63
        /*0036*/ 	.byte	0x75, 0x74, 0x65, 0x2f, 0x70, 0x6f, 0x69, 0x6e, 0x74, 0x65, 0x72, 0x5f, 0x66, 0x6c, 0x61, 0x67
        /*0046*/ 	.byte	0x67, 0x65, 0x64, 0x2e, 0x68, 0x70, 0x70, 0x00
	.type		$str$26,@object
	.size		$str$26,($str$25 - $str$26)
$str$26:
        /*004e*/ 	.byte	0x2f, 0x74, 0x6d, 0x70, 0x2f, 0x63, 0x75, 0x74, 0x6c, 0x61, 0x73, 0x73, 0x5f, 0x73, 0x77, 0x65
        /*005e*/ 	.byte	0x65, 0x70, 0x5f, 0x73, 0x72, 0x63, 0x2f, 0x69, 0x6e, 0x63, 0x6c, 0x75, 0x64, 0x65, 0x2f, 0x63
        /*006e*/ 	.byte	0x75, 0x74, 0x65, 0x2f, 0x61, 0x74, 0x6f, 0x6d, 0x2f, 0x63, 0x6f, 0x70, 0x79, 0x5f, 0x74, 0x72
        /*007e*/ 	.byte	0x61, 0x69, 0x74, 0x73, 0x5f, 0x73, 0x6d, 0x31, 0x30, 0x30, 0x2e, 0x68, 0x70, 0x70, 0x00
	.type		$str$25,@object
	.size		$str$25,(__unnamed_1 - $str$25)
$str$25:
        /*008d*/ 	.byte	0x28, 0x28, 0x75, 0x69, 0x6e, 0x74, 0x33, 0x32, 0x5f, 0x74, 0x28, 0x74, 0x68, 0x72, 0x65, 0x61
        /*009d*/ 	.byte	0x64, 0x49, 0x64, 0x78, 0x2e, 0x78, 0x29, 0x20, 0x2f, 0x20, 0x33, 0x32, 0x29, 0x20, 0x25, 0x20
        /*00ad*/ 	.byte	0x34, 0x29, 0x20, 0x3d, 0x3d, 0x20, 0x28, 0x28, 0x28, 0x74, 0x6d, 0x65, 0x6d, 0x5f, 0x61, 0x64
        /*00bd*/ 	.byte	0x64, 0x72, 0x20, 0x3e, 0x3e, 0x20, 0x31, 0x36, 0x29, 0x20, 0x2f, 0x20, 0x33, 0x32, 0x29, 0x20
        /*00cd*/ 	.byte	0x25, 0x20, 0x34, 0x29, 0x00
	.type		__unnamed_1,@object
	.size		__unnamed_1,(__unnamed_2 - __unnamed_1)
__unnamed_1:
        /*00d2*/ 	.byte	0x61, 0x75, 0x74, 0x6f, 0x20, 0x63, 0x75, 0x74, 0x65, 0x3a, 0x3a, 0x61, 0x73, 0x5f, 0x70, 0x6f
        /* <DEDUP_REMOVED lines=24> */
        /*0262*/ 	.byte	0x32, 0x30, 0x34, 0x38, 0x3e, 0x3e, 0x3e, 0x3e, 0x5d, 0x00
	.type		__unnamed_2,@object
	.size		__unnamed_2,(.L_2 - __unnamed_2)
__unnamed_2:
        /* <DEDUP_REMOVED lines=42> */
        /*050c*/ 	.byte	0x3e, 0x5d, 0x00
.L_2:


//--------------------- .nv.shared._ZN7cutlass13device_kernelINS_4gemm6kernel13GemmUniversalIN4cute5tupleIJiiiiEEENS1_10collective13CollectiveMmaINS1_35MainloopSm100TmaUmmaWarpSpecializedILi2ELi2ELi4ENS5_IJNS4_1CILi2EEENSA_ILi4EEENSA_ILi1EEEEEEEENS5_IJNSA_ILi256EEENSA_ILi64EEENSA_ILi128EEEEEENS_10tfloat32_tENS5_IJlSD_lEEESK_SL_NS4_8TiledMMAINS4_8MMA_AtomIJNS4_23SM100_MMA_TF32_2x1SM_SSISK_SK_fLi256ELi64ELNS4_4UMMA5MajorE0ELSQ_0ELNSP_7ScaleInE0ELSR_0EEEEEENS4_6LayoutINS5_IJSD_SD_SD_EEENS5_IJNSA_ILi0EEESW_SW_EEEEENS5_IJNS4_10UnderscoreESZ_SZ_EEEEENS4_28SM100_TMA_2SM_LOAD_MULTICASTENS4_14ComposedLayoutINS4_7SwizzleILi3ELi4ELi3EEENS4_18smem_ptr_flag_bitsILi32EEENSU_INS5_IJNSA_ILi8EEENSA_ILi32EEEEEENS5_IJS19_SD_EEEEEEEvNS4_8identityENS4_18SM100_TMA_2SM_LOADES1D_vS1E_EENS_8epilogue10collective18CollectiveEpilogueINS1H_23Sm100TmaWarpSpecializedILi4ELi2ELi16ELb1ELb0EEEJNS5_IJSI_SH_SI_EEENS5_IJNSU_ISI_SD_EENSU_INSA_ILi16EEESD_EEEEESK_SL_SK_SL_NS1H_6fusion15FusionCallbacksIS1L_NS1R_17LinearCombinationISK_fSK_fLNS_15FloatRoundStyleE2EEES1M_S1Q_JEEENS4_5SM1004TMEM4LOAD26SM100_TMEM_LOAD_32dp32b16xENS4_13SM90_TMA_LOADENS13_INS14_ILi2ELi4ELi3EEES17_NSU_INS5_IJS18_S1O_EEENS5_IJS1O_SD_EEEEEEENS4_39AutoVectorizingCopyWithAssumedAlignmentILi128EEENS4_14SM90_TMA_STOREES26_S28_S28_EEEvvEEEEvNT_6ParamsE --------------------------
	.section	.nv.shared._ZN7cutlass13device_kernelINS_4gemm6kernel13GemmUniversalIN4cute5tupleIJiiiiEEENS1_10collective13CollectiveMmaINS1_35MainloopSm100TmaUmmaWarpSpecializedILi2ELi2ELi4ENS5_IJNS4_1CILi2EEENSA_ILi4EEENSA_ILi1EEEEEEEENS5_IJNSA_ILi256EEENSA_ILi64EEENSA_ILi128EEEEEENS_10tfloat32_tENS5_IJlSD_lEEESK_SL_NS4_8TiledMMAINS4_8MMA_AtomIJNS4_23SM100_MMA_TF32_2x1SM_SSISK_SK_fLi256ELi64ELNS4_4UMMA5MajorE0ELSQ_0ELNSP_7ScaleInE0ELSR_0EEEEEENS4_6LayoutINS5_IJSD_SD_SD_EEENS5_IJNSA_ILi0EEESW_SW_EEEEENS5_IJNS4_10UnderscoreESZ_SZ_EEEEENS4_28SM100_TMA_2SM_LOAD_MULTICASTENS4_14ComposedLayoutINS4_7SwizzleILi3ELi4ELi3EEENS4_18smem_ptr_flag_bitsILi32EEENSU_INS5_IJNSA_ILi8EEENSA_ILi32EEEEEENS5_IJS19_SD_EEEEEEEvNS4_8identityENS4_18SM100_TMA_2SM_LOADES1D_vS1E_EENS_8epilogue10collective18CollectiveEpilogueINS1H_23Sm100TmaWarpSpecializedILi4ELi2ELi16ELb1ELb0EEEJNS5_IJSI_SH_SI_EEENS5_IJNSU_ISI_SD_EENSU_INSA_ILi16EEESD_EEEEESK_SL_SK_SL_NS1H_6fusion15FusionCallbacksIS1L_NS1R_17LinearCombinationISK_fSK_fLNS_15FloatRoundStyleE2EEES1M_S1Q_JEEENS4_5SM1004TMEM4LOAD26SM100_TMEM_LOAD_32dp32b16xENS4_13SM90_TMA_LOADENS13_INS14_ILi2ELi4ELi3EEES17_NSU_INS5_IJS18_S1O_EEENS5_IJS1O_SD_EEEEEEENS4_39AutoVectorizingCopyWithAssumedAlignmentILi128EEENS4_14SM90_TMA_STOREES26_S28_S28_EEEvvEEEEvNT_6ParamsE,"aw",@nobits
	.sectionflags	@""
	.align	16
	.zero		1024


//--------------------- .nv.shared.reserved.0     --------------------------
	.section	.nv.shared.reserved.0,"aw",@nobits
	.weak		__nv_reservedSMEM_offset_0_alias
	.size		__nv_reservedSMEM_offset_0_alias, 0, 64
	.other		__nv_reservedSMEM_offset_0_alias,@"STO_CUDA_RESERVED_SHARED STV_DEFAULT"
__nv_reservedSMEM_offset_0_alias:
	.zero		0
.nv.shared.reserved.0:
	.zero		64
	.weak		__nv_reservedSMEM_tcgen05_partition
	.type		__nv_reservedSMEM_tcgen05_partition,@object
	.size		__nv_reservedSMEM_tcgen05_partition,(.L_0 - __nv_reservedSMEM_tcgen05_partition)
__nv_reservedSMEM_tcgen05_partition:
	.zero		32
.L_0:


//--------------------- .nv.global                --------------------------
	.section	.nv.global,"aw",@nobits
.nv.global:
	.type		_ZN40_INTERNAL_cea7d001_4_k_cu_0429380d_256234cute1_E,@object
	.size		_ZN40_INTERNAL_cea7d001_4_k_cu_0429380d_256234cute1_E,(_ZN40_INTERNAL_cea7d001_4_k_cu_0429380d_256234cuda3std3__45__cpo6cbeginE - _ZN40_INTERNAL_cea7d001_4_k_cu_0429380d_256234cute1_E)
_ZN40_INTERNAL_cea7d001_4_k_cu_0429380d_256234cute1_E:
	.zero		1
	.type		_ZN40_INTERNAL_cea7d001_4_k_cu_0429380d_256234cuda3std3__45__cpo6cbeginE,@object
	.size		_ZN40_INTERNAL_cea7d001_4_k_cu_0429380d_256234cuda3std3__45__cpo6cbeginE,(_ZN40_INTERNAL_cea7d001_4_k_cu_0429380d_256234cuda3std3__48in_placeE - _ZN40_INTERNAL_cea7d001_4_k_cu_0429380d_256234cuda3std3__45__cpo6cbeginE)
_ZN40_INTERNAL_cea7d001_4_k_cu_0429380d_256234cuda3std3__45__cpo6cbeginE:
	.zero		1
	.type		_ZN40_INTERNAL_cea7d001_4_k_cu_0429380d_256234cuda3std3__48in_placeE,@object
	.size		_ZN40_INTERNAL_cea7d001_4_k_cu_0429380d_256234cuda3std3__48in_placeE,(_ZN40_INTERNAL_cea7d001_4_k_cu_0429380d_256234cuda3std6ranges3__45__cpo9iter_moveE - _ZN40_INTERNAL_cea7d001_4_k_cu_0429380d_256234cuda3std3__48in_placeE)
_ZN40_INTERNAL_cea7d001_4_k_cu_0429380d_256234cuda3std3__48in_placeE:
	.zero		1
	.type		_ZN40_INTERNAL_cea7d001_4_k_cu_0429380d_256234cuda3std6ranges3__45__cpo9iter_moveE,@object
	.size		_ZN40_INTERNAL_cea7d001_4_k_cu_0429380d_256234cuda3std6ranges3__45__cpo9iter_moveE,(_ZN40_INTERNAL_cea7d001_4_k_cu_0429380d_256234cuda3std3__45__cpo5beginE - _ZN40_INTERNAL_cea7d001_4_k_cu_0429380d_256234cuda3std6ranges3__45__cpo9iter_moveE)
_ZN40_INTERNAL_cea7d001_4_k_cu_0429380d_256234cuda3std6ranges3__45__cpo9iter_moveE:
	.zero		1
	.type		_ZN40_INTERNAL_cea7d001_4_k_cu_0429380d_256234cuda3std3__45__cpo5beginE,@object
	.size		_ZN40_INTERNAL_cea7d001_4_k_cu_0429380d_256234cuda3std3__45__cpo5beginE,(_ZN40_INTERNAL_cea7d001_4_k_cu_0429380d_256234cuda3std3__442_GLOBAL__N__cea7d001_4_k_cu_0429380d_256236ignoreE - _ZN40_INTERNAL_cea7d001_4_k_cu_0429380d_256234cuda3std3__45__cpo5beginE)
_ZN40_INTERNAL_cea7d001_4_k_cu_0429380d_256234cuda3std3__45__cpo5beginE:
	.zero		1
	.type		_ZN40_INTERNAL_cea7d001_4_k_cu_0429380d_256234cuda3std3__442_GLOBAL__N__cea7d001_4_k_cu_0429380d_256236ignoreE,@object
	.size		_ZN40_INTERNAL_cea7d001_4_k_cu_0429380d_256234cuda3std3__442_GLOBAL__N__cea7d001_4_k_cu_0429380d_256236ignoreE,(_ZN40_INTERNAL_cea7d001_4_k_cu_0429380d_256234cute7productE - _ZN40_INTERNAL_cea7d001_4_k_cu_0429380d_256234cuda3std3__442_GLOBAL__N__cea7d001_4_k_cu_0429380d_256236ignoreE)
_ZN40_INTERNAL_cea7d001_4_k_cu_0429380d_256234cuda3std3__442_GLOBAL__N__cea7d001_4_k_cu_0429380d_256236ignoreE:
	.zero		1
	.type		_ZN40_INTERNAL_cea7d001_4_k_cu_0429380d_256234cute7productE,@object
	.size		_ZN40_INTERNAL_cea7d001_4_k_cu_0429380d_256234cute7productE,(_ZN40_INTERNAL_cea7d001_4_k_cu_0429380d_256234cuda3std3__45__cpo3endE - _ZN40_INTERNAL_cea7d001_4_k_cu_0429380d_256234cute7productE)
_ZN40_INTERNAL_cea7d001_4_k_cu_0429380d_256234cute7productE:
	.zero		1
	.type		_ZN40_INTERNAL_cea7d001_4_k_cu_0429380d_256234cuda3std3__45__cpo3endE,@object
	.size		_ZN40_INTERNAL_cea7d001_4_k_cu_0429380d_256234cuda3std3__45__cpo3endE,(_ZN40_INTERNAL_cea7d001_4_k_cu_0429380d_256234cuda3std3__419piecewise_constructE - _ZN40_INTERNAL_cea7d001_4_k_cu_0429380d_256234cuda3std3__45__cpo3endE)
_ZN40_INTERNAL_cea7d001_4_k_cu_0429380d_256234cuda3std3__45__cpo3endE:
	.zero		1
	.type		_ZN40_INTERNAL_cea7d001_4_k_cu_0429380d_256234cuda3std3__419piecewise_constructE,@object
	.size		_ZN40_INTERNAL_cea7d001_4_k_cu_0429380d_256234cuda3std3__419piecewise_constructE,(_ZN40_INTERNAL_cea7d001_4_k_cu_0429380d_256234cuda3std3__45__cpo4cendE - _ZN40_INTERNAL_cea7d001_4_k_cu_0429380d_256234cuda3std3__419piecewise_constructE)
_ZN40_INTERNAL_cea7d001_4_k_cu_0429380d_256234cuda3std3__419piecewise_constructE:
	.zero		1
	.type		_ZN40_INTERNAL_cea7d001_4_k_cu_0429380d_256234cuda3std3__45__cpo4cendE,@object
	.size		_ZN40_INTERNAL_cea7d001_4_k_cu_0429380d_256234cuda3std3__45__cpo4cendE,(_ZN40_INTERNAL_cea7d001_4_k_cu_0429380d_256234cuda3std6ranges3__45__cpo4swapE - _ZN40_INTERNAL_cea7d001_4_k_cu_0429380d_256234cuda3std3__45__cpo4cendE)
_ZN40_INTERNAL_cea7d001_4_k_cu_0429380d_256234cuda3std3__45__cpo4cendE:
	.zero		1
	.type		_ZN40_INTERNAL_cea7d001_4_k_cu_0429380d_256234cuda3std6ranges3__45__cpo4swapE,@object
	.size		_ZN40_INTERNAL_cea7d001_4_k_cu_0429380d_256234cuda3std6ranges3__45__cpo4swapE,(.L_10 - _ZN40_INTERNAL_cea7d001_4_k_cu_0429380d_256234cuda3std6ranges3__45__cpo4swapE)
_ZN40_INTERNAL_cea7d001_4_k_cu_0429380d_256234cuda3std6ranges3__45__cpo4swapE:
	.zero		1
.L_10:


//--------------------- .nv.constant0._ZN7cutlass13device_kernelINS_4gemm6kernel13GemmUniversalIN4cute5tupleIJiiiiEEENS1_10collective13CollectiveMmaINS1_35MainloopSm100TmaUmmaWarpSpecializedILi2ELi2ELi4ENS5_IJNS4_1CILi2EEENSA_ILi4EEENSA_ILi1EEEEEEEENS5_IJNSA_ILi256EEENSA_ILi64EEENSA_ILi128EEEEEENS_10tfloat32_tENS5_IJlSD_lEEESK_SL_NS4_8TiledMMAINS4_8MMA_AtomIJNS4_23SM100_MMA_TF32_2x1SM_SSISK_SK_fLi256ELi64ELNS4_4UMMA5MajorE0ELSQ_0ELNSP_7ScaleInE0ELSR_0EEEEEENS4_6LayoutINS5_IJSD_SD_SD_EEENS5_IJNSA_ILi0EEESW_SW_EEEEENS5_IJNS4_10UnderscoreESZ_SZ_EEEEENS4_28SM100_TMA_2SM_LOAD_MULTICASTENS4_14ComposedLayoutINS4_7SwizzleILi3ELi4ELi3EEENS4_18smem_ptr_flag_bitsILi32EEENSU_INS5_IJNSA_ILi8EEENSA_ILi32EEEEEENS5_IJS19_SD_EEEEEEEvNS4_8identityENS4_18SM100_TMA_2SM_LOADES1D_vS1E_EENS_8epilogue10collective18CollectiveEpilogueINS1H_23Sm100TmaWarpSpecializedILi4ELi2ELi16ELb1ELb0EEEJNS5_IJSI_SH_SI_EEENS5_IJNSU_ISI_SD_EENSU_INSA_ILi16EEESD_EEEEESK_SL_SK_SL_NS1H_6fusion15FusionCallbacksIS1L_NS1R_17LinearCombinationISK_fSK_fLNS_15FloatRoundStyleE2EEES1M_S1Q_JEEENS4_5SM1004TMEM4LOAD26SM100_TMEM_LOAD_32dp32b16xENS4_13SM90_TMA_LOADENS13_INS14_ILi2ELi4ELi3EEES17_NSU_INS5_IJS18_S1O_EEENS5_IJS1O_SD_EEEEEEENS4_39AutoVectorizingCopyWithAssumedAlignmentILi128EEENS4_14SM90_TMA_STOREES26_S28_S28_EEEvvEEEEvNT_6ParamsE --------------------------
	.section	.nv.constant0._ZN7cutlass13device_kernelINS_4gemm6kernel13GemmUniversalIN4cute5tupleIJiiiiEEENS1_10collective13CollectiveMmaINS1_35MainloopSm100TmaUmmaWarpSpecializedILi2ELi2ELi4ENS5_IJNS4_1CILi2EEENSA_ILi4EEENSA_ILi1EEEEEEEENS5_IJNSA_ILi256EEENSA_ILi64EEENSA_ILi128EEEEEENS_10tfloat32_tENS5_IJlSD_lEEESK_SL_NS4_8TiledMMAINS4_8MMA_AtomIJNS4_23SM100_MMA_TF32_2x1SM_SSISK_SK_fLi256ELi64ELNS4_4UMMA5MajorE0ELSQ_0ELNSP_7ScaleInE0ELSR_0EEEEEENS4_6LayoutINS5_IJSD_SD_SD_EEENS5_IJNSA_ILi0EEESW_SW_EEEEENS5_IJNS4_10UnderscoreESZ_SZ_EEEEENS4_28SM100_TMA_2SM_LOAD_MULTICASTENS4_14ComposedLayoutINS4_7SwizzleILi3ELi4ELi3EEENS4_18smem_ptr_flag_bitsILi32EEENSU_INS5_IJNSA_ILi8EEENSA_ILi32EEEEEENS5_IJS19_SD_EEEEEEEvNS4_8identityENS4_18SM100_TMA_2SM_LOADES1D_vS1E_EENS_8epilogue10collective18CollectiveEpilogueINS1H_23Sm100TmaWarpSpecializedILi4ELi2ELi16ELb1ELb0EEEJNS5_IJSI_SH_SI_EEENS5_IJNSU_ISI_SD_EENSU_INSA_ILi16EEESD_EEEEESK_SL_SK_SL_NS1H_6fusion15FusionCallbacksIS1L_NS1R_17LinearCombinationISK_fSK_fLNS_15FloatRoundStyleE2EEES1M_S1Q_JEEENS4_5SM1004TMEM4LOAD26SM100_TMEM_LOAD_32dp32b16xENS4_13SM90_TMA_LOADENS13_INS14_ILi2ELi4ELi3EEES17_NSU_INS5_IJS18_S1O_EEENS5_IJS1O_SD_EEEEEEENS4_39AutoVectorizingCopyWithAssumedAlignmentILi128EEENS4_14SM90_TMA_STOREES26_S28_S28_EEEvvEEEEvNT_6ParamsE,"a",@progbits
	.sectionflags	@""
	.align	4
.nv.constant0._ZN7cutlass13device_kernelINS_4gemm6kernel13GemmUniversalIN4cute5tupleIJiiiiEEENS1_10collective13CollectiveMmaINS1_35MainloopSm100TmaUmmaWarpSpecializedILi2ELi2ELi4ENS5_IJNS4_1CILi2EEENSA_ILi4EEENSA_ILi1EEEEEEEENS5_IJNSA_ILi256EEENSA_ILi64EEENSA_ILi128EEEEEENS_10tfloat32_tENS5_IJlSD_lEEESK_SL_NS4_8TiledMMAINS4_8MMA_AtomIJNS4_23SM100_MMA_TF32_2x1SM_SSISK_SK_fLi256ELi64ELNS4_4UMMA5MajorE0ELSQ_0ELNSP_7ScaleInE0ELSR_0EEEEEENS4_6LayoutINS5_IJSD_SD_SD_EEENS5_IJNSA_ILi0EEESW_SW_EEEEENS5_IJNS4_10UnderscoreESZ_SZ_EEEEENS4_28SM100_TMA_2SM_LOAD_MULTICASTENS4_14ComposedLayoutINS4_7SwizzleILi3ELi4ELi3EEENS4_18smem_ptr_flag_bitsILi32EEENSU_INS5_IJNSA_ILi8EEENSA_ILi32EEEEEENS5_IJS19_SD_EEEEEEEvNS4_8identityENS4_18SM100_TMA_2SM_LOADES1D_vS1E_EENS_8epilogue10collective18CollectiveEpilogueINS1H_23Sm100TmaWarpSpecializedILi4ELi2ELi16ELb1ELb0EEEJNS5_IJSI_SH_SI_EEENS5_IJNSU_ISI_SD_EENSU_INSA_ILi16EEESD_EEEEESK_SL_SK_SL_NS1H_6fusion15FusionCallbacksIS1L_NS1R_17LinearCombinationISK_fSK_fLNS_15FloatRoundStyleE2EEES1M_S1Q_JEEENS4_5SM1004TMEM4LOAD26SM100_TMEM_LOAD_32dp32b16xENS4_13SM90_TMA_LOADENS13_INS14_ILi2ELi4ELi3EEES17_NSU_INS5_IJS18_S1O_EEENS5_IJS1O_SD_EEEEEEENS4_39AutoVectorizingCopyWithAssumedAlignmentILi128EEENS4_14SM90_TMA_STOREES26_S28_S28_EEEvvEEEEvNT_6ParamsE:
	.zero		2944


//--------------------- SYMBOLS --------------------------

	.type		.nv.reservedSmem.offset0,@object
	.size		.nv.reservedSmem.offset0,0x4
	.type		.nv.reservedSmem.cap,@object
	.size		.nv.reservedSmem.cap,0x4
	.type		__assertfail,@function
